//
// Generated by NVIDIA NVVM Compiler
//
// Compiler Build ID: CL-36424714
// Cuda compilation tools, release 13.0, V13.0.88
// Based on NVVM 20.0.0
//

.version 9.0
.target sm_100
.address_size 64

	// .globl	_Z10flash_attnPK6__halfS1_S1_PS_iif
.extern .shared .align 16 .b8 s_mem[];

.visible .entry _Z10flash_attnPK6__halfS1_S1_PS_iif(
	.param .u64 .ptr .align 1 _Z10flash_attnPK6__halfS1_S1_PS_iif_param_0,
	.param .u64 .ptr .align 1 _Z10flash_attnPK6__halfS1_S1_PS_iif_param_1,
	.param .u64 .ptr .align 1 _Z10flash_attnPK6__halfS1_S1_PS_iif_param_2,
	.param .u64 .ptr .align 1 _Z10flash_attnPK6__halfS1_S1_PS_iif_param_3,
	.param .u32 _Z10flash_attnPK6__halfS1_S1_PS_iif_param_4,
	.param .u32 _Z10flash_attnPK6__halfS1_S1_PS_iif_param_5,
	.param .f32 _Z10flash_attnPK6__halfS1_S1_PS_iif_param_6
)
{
	.reg .pred 	%p<75>;
	.reg .b16 	%rs<59>;
	.reg .b32 	%r<832>;
	.reg .b32 	%f<525>;
	.reg .b64 	%rd<32>;

	ld.param.u64 	%rd11, [_Z10flash_attnPK6__halfS1_S1_PS_iif_param_0];
	ld.param.u64 	%rd9, [_Z10flash_attnPK6__halfS1_S1_PS_iif_param_1];
	ld.param.u64 	%rd10, [_Z10flash_attnPK6__halfS1_S1_PS_iif_param_2];
	ld.param.u64 	%rd12, [_Z10flash_attnPK6__halfS1_S1_PS_iif_param_3];
	ld.param.u32 	%r115, [_Z10flash_attnPK6__halfS1_S1_PS_iif_param_4];
	ld.param.u32 	%r116, [_Z10flash_attnPK6__halfS1_S1_PS_iif_param_5];
	cvta.to.global.u64 	%rd1, %rd11;
	cvta.to.global.u64 	%rd2, %rd12;
	mov.u32 	%r1, %tid.x;
	mov.u32 	%r827, %tid.y;
	shl.b32 	%r3, %r827, 3;
	shl.b32 	%r117, %r827, 4;
	and.b32  	%r4, %r117, 16;
	shl.b32 	%r5, %r116, 7;
	mov.u32 	%r118, s_mem;
	add.s32 	%r6, %r118, %r5;
	add.s32 	%r7, %r6, %r5;
	shl.b32 	%r8, %r116, 6;
	setp.gt.u32 	%p1, %r1, 7;
	@%p1 bra 	$L__BB0_2;
	add.s32 	%r119, %r3, %r1;
	shl.b32 	%r120, %r119, 2;
	add.s32 	%r121, %r7, %r120;
	mov.b32 	%r122, -8388608;
	st.shared.u32 	[%r121], %r122;
	mov.b32 	%r123, 0;
	st.shared.u32 	[%r121+128], %r123;
$L__BB0_2:
	setp.gt.u32 	%p2, %r827, 31;
	@%p2 bra 	$L__BB0_34;
	mov.u32 	%r124, %ctaid.x;
	shl.b32 	%r9, %r124, 5;
	not.b32 	%r125, %r1;
	add.s32 	%r10, %r116, %r125;
	and.b32  	%r11, %r10, 96;
	add.s32 	%r12, %r1, 32;
	add.s32 	%r13, %r1, 64;
	add.s32 	%r14, %r1, 96;
	cvt.u64.u32 	%rd16, %r1;
	mov.u32 	%r810, %r827;
$L__BB0_4:
	mov.u32 	%r15, %r810;
	setp.ge.s32 	%p3, %r1, %r116;
	add.s32 	%r16, %r15, %r9;
	@%p3 bra 	$L__BB0_33;
	setp.eq.s32 	%p4, %r11, 96;
	mul.lo.s32 	%r17, %r15, %r116;
	mul.lo.s32 	%r18, %r16, %r116;
	mov.u32 	%r811, %r1;
	@%p4 bra 	$L__BB0_18;
	setp.lt.s32 	%p5, %r16, %r115;
	add.s32 	%r19, %r1, %r17;
	shl.b32 	%r126, %r19, 2;
	add.s32 	%r20, %r118, %r126;
	mov.b32 	%r128, 0;
	st.shared.u32 	[%r20], %r128;
	@%p5 bra 	$L__BB0_8;
	mov.f32 	%f81, 0f00000000;
	// begin inline asm
	{  cvt.rn.f16.f32 %rs49, %f81;}

	// end inline asm
	bra.uni 	$L__BB0_9;
$L__BB0_8:
	add.s32 	%r129, %r1, %r18;
	mul.wide.s32 	%rd13, %r129, 2;
	add.s64 	%rd14, %rd1, %rd13;
	ld.global.nc.u16 	%rs49, [%rd14];
$L__BB0_9:
	setp.eq.s32 	%p6, %r11, 0;
	shl.b32 	%r130, %r19, 1;
	add.s32 	%r21, %r7, %r130;
	st.shared.u16 	[%r21+6528], %rs49;
	mov.u32 	%r811, %r12;
	@%p6 bra 	$L__BB0_18;
	setp.lt.s32 	%p7, %r16, %r115;
	mov.b32 	%r131, 0;
	st.shared.u32 	[%r20+128], %r131;
	cvt.s64.s32 	%rd15, %r18;
	add.s64 	%rd17, %rd16, %rd15;
	shl.b64 	%rd18, %rd17, 1;
	add.s64 	%rd3, %rd1, %rd18;
	@%p7 bra 	$L__BB0_12;
	mov.f32 	%f82, 0f00000000;
	// begin inline asm
	{  cvt.rn.f16.f32 %rs50, %f82;}

	// end inline asm
	bra.uni 	$L__BB0_13;
$L__BB0_12:
	ld.global.nc.u16 	%rs50, [%rd3+64];
$L__BB0_13:
	setp.eq.s32 	%p8, %r11, 32;
	st.shared.u16 	[%r21+6592], %rs50;
	mov.u32 	%r811, %r13;
	@%p8 bra 	$L__BB0_18;
	setp.lt.s32 	%p9, %r16, %r115;
	mov.b32 	%r132, 0;
	st.shared.u32 	[%r20+256], %r132;
	@%p9 bra 	$L__BB0_16;
	mov.f32 	%f83, 0f00000000;
	// begin inline asm
	{  cvt.rn.f16.f32 %rs51, %f83;}

	// end inline asm
	bra.uni 	$L__BB0_17;
$L__BB0_16:
	ld.global.nc.u16 	%rs51, [%rd3+128];
$L__BB0_17:
	st.shared.u16 	[%r21+6656], %rs51;
	mov.u32 	%r811, %r14;
$L__BB0_18:
	setp.lt.u32 	%p10, %r10, 96;
	@%p10 bra 	$L__BB0_33;
	cvt.s64.s32 	%rd21, %r18;
$L__BB0_20:
	setp.ge.s32 	%p11, %r16, %r115;
	add.s32 	%r24, %r811, %r17;
	shl.b32 	%r133, %r24, 2;
	add.s32 	%r25, %r118, %r133;
	mov.b32 	%r135, 0;
	st.shared.u32 	[%r25], %r135;
	@%p11 bra 	$L__BB0_22;
	add.s32 	%r136, %r811, %r18;
	mul.wide.s32 	%rd19, %r136, 2;
	add.s64 	%rd20, %rd1, %rd19;
	ld.global.nc.u16 	%rs52, [%rd20];
	bra.uni 	$L__BB0_23;
$L__BB0_22:
	mov.f32 	%f84, 0f00000000;
	// begin inline asm
	{  cvt.rn.f16.f32 %rs52, %f84;}

	// end inline asm
$L__BB0_23:
	setp.lt.s32 	%p12, %r16, %r115;
	shl.b32 	%r137, %r24, 1;
	add.s32 	%r26, %r7, %r137;
	st.shared.u16 	[%r26+6528], %rs52;
	mov.b32 	%r138, 0;
	st.shared.u32 	[%r25+128], %r138;
	cvt.s64.s32 	%rd22, %r811;
	add.s64 	%rd23, %rd22, %rd21;
	shl.b64 	%rd24, %rd23, 1;
	add.s64 	%rd4, %rd1, %rd24;
	@%p12 bra 	$L__BB0_25;
	mov.f32 	%f85, 0f00000000;
	// begin inline asm
	{  cvt.rn.f16.f32 %rs53, %f85;}

	// end inline asm
	bra.uni 	$L__BB0_26;
$L__BB0_25:
	ld.global.nc.u16 	%rs53, [%rd4+64];
$L__BB0_26:
	setp.lt.s32 	%p13, %r16, %r115;
	st.shared.u16 	[%r26+6592], %rs53;
	mov.b32 	%r139, 0;
	st.shared.u32 	[%r25+256], %r139;
	@%p13 bra 	$L__BB0_28;
	mov.f32 	%f86, 0f00000000;
	// begin inline asm
	{  cvt.rn.f16.f32 %rs54, %f86;}

	// end inline asm
	bra.uni 	$L__BB0_29;
$L__BB0_28:
	ld.global.nc.u16 	%rs54, [%rd4+128];
$L__BB0_29:
	setp.lt.s32 	%p14, %r16, %r115;
	st.shared.u16 	[%r26+6656], %rs54;
	mov.b32 	%r140, 0;
	st.shared.u32 	[%r25+384], %r140;
	@%p14 bra 	$L__BB0_31;
	mov.f32 	%f87, 0f00000000;
	// begin inline asm
	{  cvt.rn.f16.f32 %rs55, %f87;}

	// end inline asm
	bra.uni 	$L__BB0_32;
$L__BB0_31:
	ld.global.nc.u16 	%rs55, [%rd4+192];
$L__BB0_32:
	st.shared.u16 	[%r26+6720], %rs55;
	add.s32 	%r811, %r811, 128;
	setp.lt.s32 	%p15, %r811, %r116;
	@%p15 bra 	$L__BB0_20;
$L__BB0_33:
	add.s32 	%r810, %r15, 4;
	setp.lt.u32 	%p16, %r15, 28;
	@%p16 bra 	$L__BB0_4;
$L__BB0_34:
	setp.lt.s32 	%p17, %r115, 1;
	@%p17 bra 	$L__BB0_42;
	and.b32  	%r142, %r3, 8176;
	add.s32 	%r29, %r7, %r8;
	add.s32 	%r30, %r29, %r8;
	add.s32 	%r143, %r115, 31;
	shr.u32 	%r31, %r143, 5;
	mul.lo.s32 	%r32, %r116, %r142;
	mul.lo.s32 	%r33, %r116, %r4;
	shl.b32 	%r144, %r4, 2;
	shl.b32 	%r145, %r3, 7;
	and.b32  	%r146, %r145, 1046528;
	or.b32  	%r147, %r146, %r144;
	add.s32 	%r148, %r7, %r147;
	add.s32 	%r34, %r148, 384;
	and.b32  	%r149, %r827, 1;
	add.s32 	%r150, %r116, %r149;
	shl.b32 	%r35, %r150, 4;
	add.s32 	%r36, %r116, -1;
	shr.u32 	%r151, %r36, 5;
	add.s32 	%r152, %r151, 1;
	and.b32  	%r37, %r152, 7;
	and.b32  	%r38, %r152, 3;
	cvta.to.global.u64 	%rd5, %rd9;
	cvta.to.global.u64 	%rd6, %rd10;
	mov.b32 	%r813, 0;
$L__BB0_36:
	setp.gt.u32 	%p18, %r827, 31;
	shl.b32 	%r46, %r813, 5;
	add.s32 	%r47, %r46, %r1;
	@%p18 bra 	$L__BB0_60;
	mov.u32 	%r814, %r827;
$L__BB0_38:
	setp.ge.s32 	%p19, %r1, %r116;
	add.s32 	%r49, %r814, %r46;
	@%p19 bra 	$L__BB0_59;
	mul.lo.s32 	%r50, %r49, %r116;
	mul.lo.s32 	%r51, %r814, %r116;
	mov.u32 	%r815, %r1;
$L__BB0_40:
	setp.ge.s32 	%p20, %r49, %r115;
	@%p20 bra 	$L__BB0_54;
	add.s32 	%r153, %r815, %r50;
	mul.wide.s32 	%rd25, %r153, 2;
	add.s64 	%rd26, %rd5, %rd25;
	ld.global.nc.u16 	%rs56, [%rd26];
	bra.uni 	$L__BB0_55;
$L__BB0_42:
	setp.gt.u32 	%p65, %r827, 31;
	@%p65 bra 	$L__BB0_53;
	mov.u32 	%r800, %ctaid.x;
	shl.b32 	%r39, %r800, 5;
	not.b32 	%r801, %r1;
	add.s32 	%r40, %r116, %r801;
	and.b32  	%r41, %r40, 96;
	add.s32 	%r42, %r1, 32;
	add.s32 	%r43, %r1, 64;
	add.s32 	%r44, %r1, 96;
	add.s64 	%rd7, %rd2, 128;
$L__BB0_44:
	mov.u32 	%r100, %r827;
	setp.ge.s32 	%p66, %r1, %r116;
	add.s32 	%r101, %r100, %r39;
	setp.ge.s32 	%p67, %r101, %r115;
	or.pred  	%p68, %p67, %p66;
	@%p68 bra 	$L__BB0_52;
	setp.eq.s32 	%p69, %r41, 96;
	mul.lo.s32 	%r102, %r100, %r116;
	mul.lo.s32 	%r103, %r101, %r116;
	mov.u32 	%r828, %r1;
	@%p69 bra 	$L__BB0_49;
	setp.eq.s32 	%p70, %r41, 0;
	add.s32 	%r802, %r1, %r102;
	shl.b32 	%r803, %r802, 2;
	mov.u32 	%r804, s_mem;
	add.s32 	%r104, %r804, %r803;
	ld.shared.f32 	%f478, [%r104];
	// begin inline asm
	{  cvt.rn.f16.f32 %rs42, %f478;}

	// end inline asm
	add.s32 	%r805, %r1, %r103;
	mul.wide.s32 	%rd29, %r805, 2;
	add.s64 	%rd8, %rd2, %rd29;
	st.global.u16 	[%rd8], %rs42;
	mov.u32 	%r828, %r42;
	@%p70 bra 	$L__BB0_49;
	setp.eq.s32 	%p71, %r41, 32;
	ld.shared.f32 	%f479, [%r104+128];
	// begin inline asm
	{  cvt.rn.f16.f32 %rs43, %f479;}

	// end inline asm
	st.global.u16 	[%rd8+64], %rs43;
	mov.u32 	%r828, %r43;
	@%p71 bra 	$L__BB0_49;
	ld.shared.f32 	%f480, [%r104+256];
	// begin inline asm
	{  cvt.rn.f16.f32 %rs44, %f480;}

	// end inline asm
	st.global.u16 	[%rd8+128], %rs44;
	mov.u32 	%r828, %r44;
$L__BB0_49:
	setp.lt.u32 	%p72, %r40, 96;
	@%p72 bra 	$L__BB0_52;
	add.s32 	%r806, %r828, %r102;
	shl.b32 	%r807, %r806, 2;
	mov.u32 	%r808, s_mem;
	add.s32 	%r809, %r808, %r807;
	add.s32 	%r830, %r809, 256;
	add.s32 	%r829, %r828, %r103;
$L__BB0_51:
	mul.wide.s32 	%rd30, %r829, 2;
	add.s64 	%rd31, %rd7, %rd30;
	ld.shared.f32 	%f481, [%r830+-256];
	// begin inline asm
	{  cvt.rn.f16.f32 %rs45, %f481;}

	// end inline asm
	st.global.u16 	[%rd31+-128], %rs45;
	ld.shared.f32 	%f482, [%r830+-128];
	// begin inline asm
	{  cvt.rn.f16.f32 %rs46, %f482;}

	// end inline asm
	st.global.u16 	[%rd31+-64], %rs46;
	ld.shared.f32 	%f483, [%r830];
	// begin inline asm
	{  cvt.rn.f16.f32 %rs47, %f483;}

	// end inline asm
	st.global.u16 	[%rd31], %rs47;
	ld.shared.f32 	%f484, [%r830+128];
	// begin inline asm
	{  cvt.rn.f16.f32 %rs48, %f484;}

	// end inline asm
	st.global.u16 	[%rd31+64], %rs48;
	add.s32 	%r828, %r828, 128;
	add.s32 	%r830, %r830, 512;
	add.s32 	%r829, %r829, 128;
	setp.lt.s32 	%p73, %r828, %r116;
	@%p73 bra 	$L__BB0_51;
$L__BB0_52:
	add.s32 	%r827, %r100, 4;
	setp.lt.u32 	%p74, %r100, 28;
	@%p74 bra 	$L__BB0_44;
$L__BB0_53:
	ret;
$L__BB0_54:
	mov.f32 	%f89, 0f00000000;
	// begin inline asm
	{  cvt.rn.f16.f32 %rs56, %f89;}

	// end inline asm
$L__BB0_55:
	setp.ge.s32 	%p21, %r49, %r115;
	add.s32 	%r154, %r815, %r51;
	shl.b32 	%r155, %r154, 1;
	add.s32 	%r53, %r29, %r155;
	st.shared.u16 	[%r53+6528], %rs56;
	@%p21 bra 	$L__BB0_57;
	add.s32 	%r156, %r815, %r50;
	mul.wide.s32 	%rd27, %r156, 2;
	add.s64 	%rd28, %rd6, %rd27;
	ld.global.nc.u16 	%rs57, [%rd28];
	bra.uni 	$L__BB0_58;
$L__BB0_57:
	mov.f32 	%f90, 0f00000000;
	// begin inline asm
	{  cvt.rn.f16.f32 %rs57, %f90;}

	// end inline asm
$L__BB0_58:
	add.s32 	%r157, %r53, %r8;
	st.shared.u16 	[%r157+6528], %rs57;
	add.s32 	%r815, %r815, 32;
	setp.lt.s32 	%p22, %r815, %r116;
	@%p22 bra 	$L__BB0_40;
$L__BB0_59:
	add.s32 	%r55, %r814, 4;
	setp.lt.u32 	%p23, %r814, 28;
	mov.u32 	%r814, %r55;
	@%p23 bra 	$L__BB0_38;
$L__BB0_60:
	setp.lt.s32 	%p24, %r116, 1;
	bar.sync 	0;
	mov.f32 	%f511, 0f00000000;
	mov.f32 	%f512, %f511;
	mov.f32 	%f513, %f511;
	mov.f32 	%f514, %f511;
	mov.f32 	%f515, %f511;
	mov.f32 	%f516, %f511;
	mov.f32 	%f517, %f511;
	mov.f32 	%f518, %f511;
	@%p24 bra 	$L__BB0_68;
	setp.lt.u32 	%p25, %r36, 96;
	mov.b32 	%r818, 0;
	mov.f32 	%f511, 0f00000000;
	@%p25 bra 	$L__BB0_64;
	mov.b32 	%r818, 0;
	mov.f32 	%f511, 0f00000000;
	mov.f32 	%f512, %f511;
	mov.f32 	%f513, %f511;
	mov.f32 	%f514, %f511;
	mov.f32 	%f515, %f511;
	mov.f32 	%f516, %f511;
	mov.f32 	%f517, %f511;
	mov.f32 	%f518, %f511;
	mov.u32 	%r817, %r818;
$L__BB0_63:
	add.s32 	%r160, %r818, %r32;
	shl.b32 	%r161, %r160, 1;
	add.s32 	%r162, %r7, %r161;
	add.s32 	%r163, %r162, 6528;
	wmma.load.a.sync.aligned.row.m16n16k16.shared.f16 	{%r164, %r165, %r166, %r167, %r168, %r169, %r170, %r171}, [%r163], %r116;
	add.s32 	%r172, %r818, %r33;
	shl.b32 	%r173, %r172, 1;
	add.s32 	%r174, %r29, %r173;
	add.s32 	%r175, %r174, 6528;
	wmma.load.b.sync.aligned.col.m16n16k16.shared.f16 	{%r176, %r177, %r178, %r179, %r180, %r181, %r182, %r183}, [%r175], %r116;
	wmma.mma.sync.aligned.row.col.m16n16k16.f32.f32 {%f95, %f96, %f97, %f98, %f99, %f100, %f101, %f102}, {%r164, %r165, %r166, %r167, %r168, %r169, %r170, %r171}, {%r176, %r177, %r178, %r179, %r180, %r181, %r182, %r183}, {%f518, %f517, %f516, %f515, %f514, %f513, %f512, %f511};
	add.s32 	%r184, %r162, 6560;
	wmma.load.a.sync.aligned.row.m16n16k16.shared.f16 	{%r185, %r186, %r187, %r188, %r189, %r190, %r191, %r192}, [%r184], %r116;
	add.s32 	%r193, %r174, 6560;
	wmma.load.b.sync.aligned.col.m16n16k16.shared.f16 	{%r194, %r195, %r196, %r197, %r198, %r199, %r200, %r201}, [%r193], %r116;
	wmma.mma.sync.aligned.row.col.m16n16k16.f32.f32 {%f103, %f104, %f105, %f106, %f107, %f108, %f109, %f110}, {%r185, %r186, %r187, %r188, %r189, %r190, %r191, %r192}, {%r194, %r195, %r196, %r197, %r198, %r199, %r200, %r201}, {%f95, %f96, %f97, %f98, %f99, %f100, %f101, %f102};
	add.s32 	%r202, %r162, 6592;
	wmma.load.a.sync.aligned.row.m16n16k16.shared.f16 	{%r203, %r204, %r205, %r206, %r207, %r208, %r209, %r210}, [%r202], %r116;
	add.s32 	%r211, %r174, 6592;
	wmma.load.b.sync.aligned.col.m16n16k16.shared.f16 	{%r212, %r213, %r214, %r215, %r216, %r217, %r218, %r219}, [%r211], %r116;
	wmma.mma.sync.aligned.row.col.m16n16k16.f32.f32 {%f111, %f112, %f113, %f114, %f115, %f116, %f117, %f118}, {%r203, %r204, %r205, %r206, %r207, %r208, %r209, %r210}, {%r212, %r213, %r214, %r215, %r216, %r217, %r218, %r219}, {%f103, %f104, %f105, %f106, %f107, %f108, %f109, %f110};
	add.s32 	%r220, %r162, 6624;
	wmma.load.a.sync.aligned.row.m16n16k16.shared.f16 	{%r221, %r222, %r223, %r224, %r225, %r226, %r227, %r228}, [%r220], %r116;
	add.s32 	%r229, %r174, 6624;
	wmma.load.b.sync.aligned.col.m16n16k16.shared.f16 	{%r230, %r231, %r232, %r233, %r234, %r235, %r236, %r237}, [%r229], %r116;
	wmma.mma.sync.aligned.row.col.m16n16k16.f32.f32 {%f119, %f120, %f121, %f122, %f123, %f124, %f125, %f126}, {%r221, %r222, %r223, %r224, %r225, %r226, %r227, %r228}, {%r230, %r231, %r232, %r233, %r234, %r235, %r236, %r237}, {%f111, %f112, %f113, %f114, %f115, %f116, %f117, %f118};
	add.s32 	%r238, %r162, 6656;
	wmma.load.a.sync.aligned.row.m16n16k16.shared.f16 	{%r239, %r240, %r241, %r242, %r243, %r244, %r245, %r246}, [%r238], %r116;
	add.s32 	%r247, %r174, 6656;
	wmma.load.b.sync.aligned.col.m16n16k16.shared.f16 	{%r248, %r249, %r250, %r251, %r252, %r253, %r254, %r255}, [%r247], %r116;
	wmma.mma.sync.aligned.row.col.m16n16k16.f32.f32 {%f127, %f128, %f129, %f130, %f131, %f132, %f133, %f134}, {%r239, %r240, %r241, %r242, %r243, %r244, %r245, %r246}, {%r248, %r249, %r250, %r251, %r252, %r253, %r254, %r255}, {%f119, %f120, %f121, %f122, %f123, %f124, %f125, %f126};
	add.s32 	%r256, %r162, 6688;
	wmma.load.a.sync.aligned.row.m16n16k16.shared.f16 	{%r257, %r258, %r259, %r260, %r261, %r262, %r263, %r264}, [%r256], %r116;
	add.s32 	%r265, %r174, 6688;
	wmma.load.b.sync.aligned.col.m16n16k16.shared.f16 	{%r266, %r267, %r268, %r269, %r270, %r271, %r272, %r273}, [%r265], %r116;
	wmma.mma.sync.aligned.row.col.m16n16k16.f32.f32 {%f135, %f136, %f137, %f138, %f139, %f140, %f141, %f142}, {%r257, %r258, %r259, %r260, %r261, %r262, %r263, %r264}, {%r266, %r267, %r268, %r269, %r270, %r271, %r272, %r273}, {%f127, %f128, %f129, %f130, %f131, %f132, %f133, %f134};
	add.s32 	%r274, %r162, 6720;
	wmma.load.a.sync.aligned.row.m16n16k16.shared.f16 	{%r275, %r276, %r277, %r278, %r279, %r280, %r281, %r282}, [%r274], %r116;
	add.s32 	%r283, %r174, 6720;
	wmma.load.b.sync.aligned.col.m16n16k16.shared.f16 	{%r284, %r285, %r286, %r287, %r288, %r289, %r290, %r291}, [%r283], %r116;
	wmma.mma.sync.aligned.row.col.m16n16k16.f32.f32 {%f143, %f144, %f145, %f146, %f147, %f148, %f149, %f150}, {%r275, %r276, %r277, %r278, %r279, %r280, %r281, %r282}, {%r284, %r285, %r286, %r287, %r288, %r289, %r290, %r291}, {%f135, %f136, %f137, %f138, %f139, %f140, %f141, %f142};
	add.s32 	%r292, %r162, 6752;
	wmma.load.a.sync.aligned.row.m16n16k16.shared.f16 	{%r293, %r294, %r295, %r296, %r297, %r298, %r299, %r300}, [%r292], %r116;
	add.s32 	%r301, %r174, 6752;
	wmma.load.b.sync.aligned.col.m16n16k16.shared.f16 	{%r302, %r303, %r304, %r305, %r306, %r307, %r308, %r309}, [%r301], %r116;
	wmma.mma.sync.aligned.row.col.m16n16k16.f32.f32 {%f518, %f517, %f516, %f515, %f514, %f513, %f512, %f511}, {%r293, %r294, %r295, %r296, %r297, %r298, %r299, %r300}, {%r302, %r303, %r304, %r305, %r306, %r307, %r308, %r309}, {%f143, %f144, %f145, %f146, %f147, %f148, %f149, %f150};
	add.s32 	%r818, %r818, 128;
	add.s32 	%r817, %r817, 4;
	shr.u32 	%r310, %r36, 5;
	add.s32 	%r311, %r310, 1;
	and.b32  	%r312, %r311, 268435452;
	setp.ne.s32 	%p26, %r817, %r312;
	@%p26 bra 	$L__BB0_63;
$L__BB0_64:
	setp.eq.s32 	%p27, %r38, 0;
	@%p27 bra 	$L__BB0_68;
	setp.eq.s32 	%p28, %r38, 1;
	add.s32 	%r313, %r818, %r32;
	shl.b32 	%r314, %r313, 1;
	add.s32 	%r61, %r7, %r314;
	add.s32 	%r315, %r61, 6528;
	wmma.load.a.sync.aligned.row.m16n16k16.shared.f16 	{%r316, %r317, %r318, %r319, %r320, %r321, %r322, %r323}, [%r315], %r116;
	add.s32 	%r324, %r818, %r33;
	shl.b32 	%r325, %r324, 1;
	add.s32 	%r62, %r29, %r325;
	add.s32 	%r326, %r62, 6528;
	wmma.load.b.sync.aligned.col.m16n16k16.shared.f16 	{%r327, %r328, %r329, %r330, %r331, %r332, %r333, %r334}, [%r326], %r116;
	wmma.mma.sync.aligned.row.col.m16n16k16.f32.f32 {%f151, %f152, %f153, %f154, %f155, %f156, %f157, %f158}, {%r316, %r317, %r318, %r319, %r320, %r321, %r322, %r323}, {%r327, %r328, %r329, %r330, %r331, %r332, %r333, %r334}, {%f518, %f517, %f516, %f515, %f514, %f513, %f512, %f511};
	add.s32 	%r335, %r61, 6560;
	wmma.load.a.sync.aligned.row.m16n16k16.shared.f16 	{%r336, %r337, %r338, %r339, %r340, %r341, %r342, %r343}, [%r335], %r116;
	add.s32 	%r344, %r62, 6560;
	wmma.load.b.sync.aligned.col.m16n16k16.shared.f16 	{%r345, %r346, %r347, %r348, %r349, %r350, %r351, %r352}, [%r344], %r116;
	wmma.mma.sync.aligned.row.col.m16n16k16.f32.f32 {%f518, %f517, %f516, %f515, %f514, %f513, %f512, %f511}, {%r336, %r337, %r338, %r339, %r340, %r341, %r342, %r343}, {%r345, %r346, %r347, %r348, %r349, %r350, %r351, %r352}, {%f151, %f152, %f153, %f154, %f155, %f156, %f157, %f158};
	@%p28 bra 	$L__BB0_68;
	setp.eq.s32 	%p29, %r38, 2;
	add.s32 	%r353, %r61, 6592;
	wmma.load.a.sync.aligned.row.m16n16k16.shared.f16 	{%r354, %r355, %r356, %r357, %r358, %r359, %r360, %r361}, [%r353], %r116;
	add.s32 	%r362, %r62, 6592;
	wmma.load.b.sync.aligned.col.m16n16k16.shared.f16 	{%r363, %r364, %r365, %r366, %r367, %r368, %r369, %r370}, [%r362], %r116;
	wmma.mma.sync.aligned.row.col.m16n16k16.f32.f32 {%f159, %f160, %f161, %f162, %f163, %f164, %f165, %f166}, {%r354, %r355, %r356, %r357, %r358, %r359, %r360, %r361}, {%r363, %r364, %r365, %r366, %r367, %r368, %r369, %r370}, {%f518, %f517, %f516, %f515, %f514, %f513, %f512, %f511};
	add.s32 	%r371, %r61, 6624;
	wmma.load.a.sync.aligned.row.m16n16k16.shared.f16 	{%r372, %r373, %r374, %r375, %r376, %r377, %r378, %r379}, [%r371], %r116;
	add.s32 	%r380, %r62, 6624;
	wmma.load.b.sync.aligned.col.m16n16k16.shared.f16 	{%r381, %r382, %r383, %r384, %r385, %r386, %r387, %r388}, [%r380], %r116;
	wmma.mma.sync.aligned.row.col.m16n16k16.f32.f32 {%f518, %f517, %f516, %f515, %f514, %f513, %f512, %f511}, {%r372, %r373, %r374, %r375, %r376, %r377, %r378, %r379}, {%r381, %r382, %r383, %r384, %r385, %r386, %r387, %r388}, {%f159, %f160, %f161, %f162, %f163, %f164, %f165, %f166};
	@%p29 bra 	$L__BB0_68;
	add.s32 	%r389, %r61, 6656;
	wmma.load.a.sync.aligned.row.m16n16k16.shared.f16 	{%r390, %r391, %r392, %r393, %r394, %r395, %r396, %r397}, [%r389], %r116;
	add.s32 	%r398, %r62, 6656;
	wmma.load.b.sync.aligned.col.m16n16k16.shared.f16 	{%r399, %r400, %r401, %r402, %r403, %r404, %r405, %r406}, [%r398], %r116;
	wmma.mma.sync.aligned.row.col.m16n16k16.f32.f32 {%f167, %f168, %f169, %f170, %f171, %f172, %f173, %f174}, {%r390, %r391, %r392, %r393, %r394, %r395, %r396, %r397}, {%r399, %r400, %r401, %r402, %r403, %r404, %r405, %r406}, {%f518, %f517, %f516, %f515, %f514, %f513, %f512, %f511};
	add.s32 	%r407, %r61, 6688;
	wmma.load.a.sync.aligned.row.m16n16k16.shared.f16 	{%r408, %r409, %r410, %r411, %r412, %r413, %r414, %r415}, [%r407], %r116;
	add.s32 	%r416, %r62, 6688;
	wmma.load.b.sync.aligned.col.m16n16k16.shared.f16 	{%r417, %r418, %r419, %r420, %r421, %r422, %r423, %r424}, [%r416], %r116;
	wmma.mma.sync.aligned.row.col.m16n16k16.f32.f32 {%f518, %f517, %f516, %f515, %f514, %f513, %f512, %f511}, {%r408, %r409, %r410, %r411, %r412, %r413, %r414, %r415}, {%r417, %r418, %r419, %r420, %r421, %r422, %r423, %r424}, {%f167, %f168, %f169, %f170, %f171, %f172, %f173, %f174};
$L__BB0_68:
	setp.gt.u32 	%p30, %r827, 31;
	mov.b32 	%r425, 32;
	wmma.store.d.sync.aligned.row.m16n16k16.shared.f32 	[%r34], {%f518, %f517, %f516, %f515, %f514, %f513, %f512, %f511}, %r425;
	bar.sync 	0;
	@%p30 bra 	$L__BB0_84;
	mov.u32 	%r819, %r827;
$L__BB0_70:
	setp.ge.s32 	%p31, %r47, %r115;
	shl.b32 	%r426, %r819, 5;
	add.s32 	%r427, %r426, %r1;
	shl.b32 	%r428, %r427, 2;
	add.s32 	%r64, %r7, %r428;
	mov.f32 	%f519, 0fFF800000;
	@%p31 bra 	$L__BB0_72;
	ld.param.f32 	%f485, [_Z10flash_attnPK6__halfS1_S1_PS_iif_param_6];
	ld.shared.f32 	%f176, [%r64+384];
	mul.f32 	%f519, %f485, %f176;
$L__BB0_72:
	mov.b32 	%r429, %f519;
	shfl.sync.down.b32	%r430|%p32, %r429, 16, 31, -1;
	mov.b32 	%f178, %r430;
	max.f32 	%f179, %f519, %f178;
	mov.b32 	%r431, %f179;
	shfl.sync.down.b32	%r432|%p33, %r431, 8, 31, -1;
	mov.b32 	%f180, %r432;
	max.f32 	%f181, %f179, %f180;
	mov.b32 	%r433, %f181;
	shfl.sync.down.b32	%r434|%p34, %r433, 4, 31, -1;
	mov.b32 	%f182, %r434;
	max.f32 	%f183, %f181, %f182;
	mov.b32 	%r435, %f183;
	shfl.sync.down.b32	%r436|%p35, %r435, 2, 31, -1;
	mov.b32 	%f184, %r436;
	max.f32 	%f185, %f183, %f184;
	mov.b32 	%r437, %f185;
	shfl.sync.down.b32	%r438|%p36, %r437, 1, 31, -1;
	mov.b32 	%f186, %r438;
	max.f32 	%f187, %f185, %f186;
	shl.b32 	%r439, %r819, 2;
	add.s32 	%r65, %r7, %r439;
	ld.shared.f32 	%f68, [%r65];
	max.f32 	%f188, %f68, %f187;
	mov.b32 	%r440, %f188;
	shfl.sync.idx.b32	%r66|%p37, %r440, 0, 31, -1;
	mov.b32 	%f69, %r66;
	ld.shared.f32 	%f70, [%r65+128];
	setp.leu.f32 	%p38, %f70, 0f00000000;
	mov.f32 	%f520, 0f00000000;
	@%p38 bra 	$L__BB0_74;
	sub.f32 	%f189, %f68, %f69;
	fma.rn.f32 	%f190, %f189, 0f3BBB989D, 0f3F000000;
	cvt.sat.f32.f32 	%f191, %f190;
	mov.f32 	%f192, 0f4B400001;
	mov.f32 	%f193, 0f437C0000;
	fma.rm.f32 	%f194, %f191, %f193, %f192;
	add.f32 	%f195, %f194, 0fCB40007F;
	neg.f32 	%f196, %f195;
	fma.rn.f32 	%f197, %f189, 0f3FB8AA3B, %f196;
	fma.rn.f32 	%f198, %f189, 0f32A57060, %f197;
	mov.b32 	%r441, %f194;
	shl.b32 	%r442, %r441, 23;
	mov.b32 	%f199, %r442;
	ex2.approx.ftz.f32 	%f200, %f198;
	mul.f32 	%f201, %f200, %f199;
	mul.f32 	%f520, %f70, %f201;
$L__BB0_74:
	setp.ne.s32 	%p39, %r1, 0;
	@%p39 bra 	$L__BB0_76;
	st.shared.f32 	[%r65+256], %f520;
$L__BB0_76:
	setp.ge.s32 	%p40, %r47, %r115;
	mov.f32 	%f521, 0f00000000;
	@%p40 bra 	$L__BB0_78;
	sub.f32 	%f203, %f519, %f69;
	fma.rn.f32 	%f204, %f203, 0f3BBB989D, 0f3F000000;
	cvt.sat.f32.f32 	%f205, %f204;
	mov.f32 	%f206, 0f4B400001;
	mov.f32 	%f207, 0f437C0000;
	fma.rm.f32 	%f208, %f205, %f207, %f206;
	add.f32 	%f209, %f208, 0fCB40007F;
	neg.f32 	%f210, %f209;
	fma.rn.f32 	%f211, %f203, 0f3FB8AA3B, %f210;
	fma.rn.f32 	%f212, %f203, 0f32A57060, %f211;
	mov.b32 	%r443, %f208;
	shl.b32 	%r444, %r443, 23;
	mov.b32 	%f213, %r444;
	ex2.approx.ftz.f32 	%f214, %f212;
	mul.f32 	%f521, %f214, %f213;
$L__BB0_78:
	setp.ne.s32 	%p41, %r1, 0;
	mov.b32 	%r445, %f521;
	shfl.sync.down.b32	%r446|%p42, %r445, 16, 31, -1;
	mov.b32 	%f215, %r446;
	add.f32 	%f216, %f521, %f215;
	mov.b32 	%r447, %f216;
	shfl.sync.down.b32	%r448|%p43, %r447, 8, 31, -1;
	mov.b32 	%f217, %r448;
	add.f32 	%f218, %f216, %f217;
	mov.b32 	%r449, %f218;
	shfl.sync.down.b32	%r450|%p44, %r449, 4, 31, -1;
	mov.b32 	%f219, %r450;
	add.f32 	%f220, %f218, %f219;
	mov.b32 	%r451, %f220;
	shfl.sync.down.b32	%r452|%p45, %r451, 2, 31, -1;
	mov.b32 	%f221, %r452;
	add.f32 	%f222, %f220, %f221;
	mov.b32 	%r453, %f222;
	shfl.sync.down.b32	%r454|%p46, %r453, 1, 31, -1;
	mov.b32 	%f223, %r454;
	add.f32 	%f224, %f222, %f223;
	add.f32 	%f225, %f520, %f224;
	mov.b32 	%r455, %f225;
	shfl.sync.idx.b32	%r67|%p47, %r455, 0, 31, -1;
	@%p41 bra 	$L__BB0_80;
	st.shared.u32 	[%r65+128], %r67;
	st.shared.u32 	[%r65], %r66;
$L__BB0_80:
	setp.ge.s32 	%p48, %r47, %r115;
	@%p48 bra 	$L__BB0_82;
	mov.b32 	%f228, %r67;
	div.rn.f32 	%f227, %f521, %f228;
	// begin inline asm
	{  cvt.rn.f16.f32 %rs58, %f227;}

	// end inline asm
	bra.uni 	$L__BB0_83;
$L__BB0_82:
	mov.f32 	%f226, 0f00000000;
	// begin inline asm
	{  cvt.rn.f16.f32 %rs58, %f226;}

	// end inline asm
$L__BB0_83:
	shl.b32 	%r456, %r1, 1;
	shl.b32 	%r457, %r819, 6;
	add.s32 	%r458, %r456, %r457;
	sub.s32 	%r459, %r64, %r458;
	st.shared.u16 	[%r459+4480], %rs58;
	add.s32 	%r68, %r819, 4;
	setp.lt.u32 	%p49, %r819, 28;
	mov.u32 	%r819, %r68;
	@%p49 bra 	$L__BB0_70;
$L__BB0_84:
	setp.lt.s32 	%p50, %r116, 1;
	bar.sync 	0;
	shl.b32 	%r460, %r827, 9;
	and.b32  	%r461, %r460, 523264;
	add.s32 	%r462, %r7, %r461;
	add.s32 	%r463, %r462, 4480;
	mov.b32 	%r464, 32;
	wmma.load.a.sync.aligned.row.m16n16k16.shared.f16 	{%r76, %r75, %r74, %r73, %r72, %r71, %r70, %r69}, [%r463], %r464;
	add.s32 	%r465, %r462, 4512;
	wmma.load.a.sync.aligned.row.m16n16k16.shared.f16 	{%r84, %r83, %r82, %r81, %r80, %r79, %r78, %r77}, [%r465], %r464;
	@%p50 bra 	$L__BB0_96;
	setp.lt.u32 	%p51, %r36, 224;
	mov.b32 	%r822, 0;
	@%p51 bra 	$L__BB0_88;
	mov.b32 	%r822, 0;
	mov.u32 	%r821, %r822;
$L__BB0_87:
	.pragma "nounroll";
	add.s32 	%r468, %r822, %r4;
	shl.b32 	%r469, %r468, 1;
	add.s32 	%r470, %r30, %r469;
	add.s32 	%r471, %r470, 6528;
	wmma.load.b.sync.aligned.row.m16n16k16.shared.f16 	{%r472, %r473, %r474, %r475, %r476, %r477, %r478, %r479}, [%r471], %r116;
	mov.f32 	%f229, 0f00000000;
	wmma.mma.sync.aligned.row.row.m16n16k16.f32.f32 {%f230, %f231, %f232, %f233, %f234, %f235, %f236, %f237}, {%r76, %r75, %r74, %r73, %r72, %r71, %r70, %r69}, {%r472, %r473, %r474, %r475, %r476, %r477, %r478, %r479}, {%f229, %f229, %f229, %f229, %f229, %f229, %f229, %f229};
	add.s32 	%r480, %r35, %r822;
	shl.b32 	%r481, %r480, 1;
	add.s32 	%r482, %r30, %r481;
	add.s32 	%r483, %r482, 6528;
	wmma.load.b.sync.aligned.row.m16n16k16.shared.f16 	{%r484, %r485, %r486, %r487, %r488, %r489, %r490, %r491}, [%r483], %r116;
	wmma.mma.sync.aligned.row.row.m16n16k16.f32.f32 {%f238, %f239, %f240, %f241, %f242, %f243, %f244, %f245}, {%r84, %r83, %r82, %r81, %r80, %r79, %r78, %r77}, {%r484, %r485, %r486, %r487, %r488, %r489, %r490, %r491}, {%f230, %f231, %f232, %f233, %f234, %f235, %f236, %f237};
	add.s32 	%r492, %r468, %r32;
	shl.b32 	%r493, %r492, 2;
	add.s32 	%r494, %r6, %r493;
	wmma.store.d.sync.aligned.row.m16n16k16.shared.f32 	[%r494], {%f238, %f239, %f240, %f241, %f242, %f243, %f244, %f245}, %r116;
	add.s32 	%r495, %r470, 6592;
	wmma.load.b.sync.aligned.row.m16n16k16.shared.f16 	{%r496, %r497, %r498, %r499, %r500, %r501, %r502, %r503}, [%r495], %r116;
	wmma.mma.sync.aligned.row.row.m16n16k16.f32.f32 {%f246, %f247, %f248, %f249, %f250, %f251, %f252, %f253}, {%r76, %r75, %r74, %r73, %r72, %r71, %r70, %r69}, {%r496, %r497, %r498, %r499, %r500, %r501, %r502, %r503}, {%f229, %f229, %f229, %f229, %f229, %f229, %f229, %f229};
	add.s32 	%r504, %r482, 6592;
	wmma.load.b.sync.aligned.row.m16n16k16.shared.f16 	{%r505, %r506, %r507, %r508, %r509, %r510, %r511, %r512}, [%r504], %r116;
	wmma.mma.sync.aligned.row.row.m16n16k16.f32.f32 {%f254, %f255, %f256, %f257, %f258, %f259, %f260, %f261}, {%r84, %r83, %r82, %r81, %r80, %r79, %r78, %r77}, {%r505, %r506, %r507, %r508, %r509, %r510, %r511, %r512}, {%f246, %f247, %f248, %f249, %f250, %f251, %f252, %f253};
	add.s32 	%r513, %r494, 128;
	wmma.store.d.sync.aligned.row.m16n16k16.shared.f32 	[%r513], {%f254, %f255, %f256, %f257, %f258, %f259, %f260, %f261}, %r116;
	add.s32 	%r514, %r470, 6656;
	wmma.load.b.sync.aligned.row.m16n16k16.shared.f16 	{%r515, %r516, %r517, %r518, %r519, %r520, %r521, %r522}, [%r514], %r116;
	wmma.mma.sync.aligned.row.row.m16n16k16.f32.f32 {%f262, %f263, %f264, %f265, %f266, %f267, %f268, %f269}, {%r76, %r75, %r74, %r73, %r72, %r71, %r70, %r69}, {%r515, %r516, %r517, %r518, %r519, %r520, %r521, %r522}, {%f229, %f229, %f229, %f229, %f229, %f229, %f229, %f229};
	add.s32 	%r523, %r482, 6656;
	wmma.load.b.sync.aligned.row.m16n16k16.shared.f16 	{%r524, %r525, %r526, %r527, %r528, %r529, %r530, %r531}, [%r523], %r116;
	wmma.mma.sync.aligned.row.row.m16n16k16.f32.f32 {%f270, %f271, %f272, %f273, %f274, %f275, %f276, %f277}, {%r84, %r83, %r82, %r81, %r80, %r79, %r78, %r77}, {%r524, %r525, %r526, %r527, %r528, %r529, %r530, %r531}, {%f262, %f263, %f264, %f265, %f266, %f267, %f268, %f269};
	add.s32 	%r532, %r494, 256;
	wmma.store.d.sync.aligned.row.m16n16k16.shared.f32 	[%r532], {%f270, %f271, %f272, %f273, %f274, %f275, %f276, %f277}, %r116;
	add.s32 	%r533, %r470, 6720;
	wmma.load.b.sync.aligned.row.m16n16k16.shared.f16 	{%r534, %r535, %r536, %r537, %r538, %r539, %r540, %r541}, [%r533], %r116;
	wmma.mma.sync.aligned.row.row.m16n16k16.f32.f32 {%f278, %f279, %f280, %f281, %f282, %f283, %f284, %f285}, {%r76, %r75, %r74, %r73, %r72, %r71, %r70, %r69}, {%r534, %r535, %r536, %r537, %r538, %r539, %r540, %r541}, {%f229, %f229, %f229, %f229, %f229, %f229, %f229, %f229};
	add.s32 	%r542, %r482, 6720;
	wmma.load.b.sync.aligned.row.m16n16k16.shared.f16 	{%r543, %r544, %r545, %r546, %r547, %r548, %r549, %r550}, [%r542], %r116;
	wmma.mma.sync.aligned.row.row.m16n16k16.f32.f32 {%f286, %f287, %f288, %f289, %f290, %f291, %f292, %f293}, {%r84, %r83, %r82, %r81, %r80, %r79, %r78, %r77}, {%r543, %r544, %r545, %r546, %r547, %r548, %r549, %r550}, {%f278, %f279, %f280, %f281, %f282, %f283, %f284, %f285};
	add.s32 	%r551, %r494, 384;
	wmma.store.d.sync.aligned.row.m16n16k16.shared.f32 	[%r551], {%f286, %f287, %f288, %f289, %f290, %f291, %f292, %f293}, %r116;
	add.s32 	%r552, %r470, 6784;
	wmma.load.b.sync.aligned.row.m16n16k16.shared.f16 	{%r553, %r554, %r555, %r556, %r557, %r558, %r559, %r560}, [%r552], %r116;
	wmma.mma.sync.aligned.row.row.m16n16k16.f32.f32 {%f294, %f295, %f296, %f297, %f298, %f299, %f300, %f301}, {%r76, %r75, %r74, %r73, %r72, %r71, %r70, %r69}, {%r553, %r554, %r555, %r556, %r557, %r558, %r559, %r560}, {%f229, %f229, %f229, %f229, %f229, %f229, %f229, %f229};
	add.s32 	%r561, %r482, 6784;
	wmma.load.b.sync.aligned.row.m16n16k16.shared.f16 	{%r562, %r563, %r564, %r565, %r566, %r567, %r568, %r569}, [%r561], %r116;
	wmma.mma.sync.aligned.row.row.m16n16k16.f32.f32 {%f302, %f303, %f304, %f305, %f306, %f307, %f308, %f309}, {%r84, %r83, %r82, %r81, %r80, %r79, %r78, %r77}, {%r562, %r563, %r564, %r565, %r566, %r567, %r568, %r569}, {%f294, %f295, %f296, %f297, %f298, %f299, %f300, %f301};
	add.s32 	%r570, %r494, 512;
	wmma.store.d.sync.aligned.row.m16n16k16.shared.f32 	[%r570], {%f302, %f303, %f304, %f305, %f306, %f307, %f308, %f309}, %r116;
	add.s32 	%r571, %r470, 6848;
	wmma.load.b.sync.aligned.row.m16n16k16.shared.f16 	{%r572, %r573, %r574, %r575, %r576, %r577, %r578, %r579}, [%r571], %r116;
	wmma.mma.sync.aligned.row.row.m16n16k16.f32.f32 {%f310, %f311, %f312, %f313, %f314, %f315, %f316, %f317}, {%r76, %r75, %r74, %r73, %r72, %r71, %r70, %r69}, {%r572, %r573, %r574, %r575, %r576, %r577, %r578, %r579}, {%f229, %f229, %f229, %f229, %f229, %f229, %f229, %f229};
	add.s32 	%r580, %r482, 6848;
	wmma.load.b.sync.aligned.row.m16n16k16.shared.f16 	{%r581, %r582, %r583, %r584, %r585, %r586, %r587, %r588}, [%r580], %r116;
	wmma.mma.sync.aligned.row.row.m16n16k16.f32.f32 {%f318, %f319, %f320, %f321, %f322, %f323, %f324, %f325}, {%r84, %r83, %r82, %r81, %r80, %r79, %r78, %r77}, {%r581, %r582, %r583, %r584, %r585, %r586, %r587, %r588}, {%f310, %f311, %f312, %f313, %f314, %f315, %f316, %f317};
	add.s32 	%r589, %r494, 640;
	wmma.store.d.sync.aligned.row.m16n16k16.shared.f32 	[%r589], {%f318, %f319, %f320, %f321, %f322, %f323, %f324, %f325}, %r116;
	add.s32 	%r590, %r470, 6912;
	wmma.load.b.sync.aligned.row.m16n16k16.shared.f16 	{%r591, %r592, %r593, %r594, %r595, %r596, %r597, %r598}, [%r590], %r116;
	wmma.mma.sync.aligned.row.row.m16n16k16.f32.f32 {%f326, %f327, %f328, %f329, %f330, %f331, %f332, %f333}, {%r76, %r75, %r74, %r73, %r72, %r71, %r70, %r69}, {%r591, %r592, %r593, %r594, %r595, %r596, %r597, %r598}, {%f229, %f229, %f229, %f229, %f229, %f229, %f229, %f229};
	add.s32 	%r599, %r482, 6912;
	wmma.load.b.sync.aligned.row.m16n16k16.shared.f16 	{%r600, %r601, %r602, %r603, %r604, %r605, %r606, %r607}, [%r599], %r116;
	wmma.mma.sync.aligned.row.row.m16n16k16.f32.f32 {%f334, %f335, %f336, %f337, %f338, %f339, %f340, %f341}, {%r84, %r83, %r82, %r81, %r80, %r79, %r78, %r77}, {%r600, %r601, %r602, %r603, %r604, %r605, %r606, %r607}, {%f326, %f327, %f328, %f329, %f330, %f331, %f332, %f333};
	add.s32 	%r608, %r494, 768;
	wmma.store.d.sync.aligned.row.m16n16k16.shared.f32 	[%r608], {%f334, %f335, %f336, %f337, %f338, %f339, %f340, %f341}, %r116;
	add.s32 	%r609, %r470, 6976;
	wmma.load.b.sync.aligned.row.m16n16k16.shared.f16 	{%r610, %r611, %r612, %r613, %r614, %r615, %r616, %r617}, [%r609], %r116;
	wmma.mma.sync.aligned.row.row.m16n16k16.f32.f32 {%f342, %f343, %f344, %f345, %f346, %f347, %f348, %f349}, {%r76, %r75, %r74, %r73, %r72, %r71, %r70, %r69}, {%r610, %r611, %r612, %r613, %r614, %r615, %r616, %r617}, {%f229, %f229, %f229, %f229, %f229, %f229, %f229, %f229};
	add.s32 	%r618, %r482, 6976;
	wmma.load.b.sync.aligned.row.m16n16k16.shared.f16 	{%r619, %r620, %r621, %r622, %r623, %r624, %r625, %r626}, [%r618], %r116;
	wmma.mma.sync.aligned.row.row.m16n16k16.f32.f32 {%f350, %f351, %f352, %f353, %f354, %f355, %f356, %f357}, {%r84, %r83, %r82, %r81, %r80, %r79, %r78, %r77}, {%r619, %r620, %r621, %r622, %r623, %r624, %r625, %r626}, {%f342, %f343, %f344, %f345, %f346, %f347, %f348, %f349};
	add.s32 	%r627, %r494, 896;
	wmma.store.d.sync.aligned.row.m16n16k16.shared.f32 	[%r627], {%f350, %f351, %f352, %f353, %f354, %f355, %f356, %f357}, %r116;
	add.s32 	%r822, %r822, 256;
	add.s32 	%r821, %r821, 8;
	shr.u32 	%r628, %r36, 5;
	add.s32 	%r629, %r628, 1;
	and.b32  	%r630, %r629, 268435448;
	setp.ne.s32 	%p52, %r821, %r630;
	@%p52 bra 	$L__BB0_87;
$L__BB0_88:
	setp.eq.s32 	%p53, %r37, 0;
	@%p53 bra 	$L__BB0_96;
	add.s32 	%r631, %r37, -1;
	setp.lt.u32 	%p54, %r631, 3;
	@%p54 bra 	$L__BB0_91;
	add.s32 	%r632, %r822, %r4;
	shl.b32 	%r633, %r632, 1;
	add.s32 	%r634, %r30, %r633;
	add.s32 	%r635, %r634, 6528;
	wmma.load.b.sync.aligned.row.m16n16k16.shared.f16 	{%r636, %r637, %r638, %r639, %r640, %r641, %r642, %r643}, [%r635], %r116;
	mov.f32 	%f358, 0f00000000;
	wmma.mma.sync.aligned.row.row.m16n16k16.f32.f32 {%f359, %f360, %f361, %f362, %f363, %f364, %f365, %f366}, {%r76, %r75, %r74, %r73, %r72, %r71, %r70, %r69}, {%r636, %r637, %r638, %r639, %r640, %r641, %r642, %r643}, {%f358, %f358, %f358, %f358, %f358, %f358, %f358, %f358};
	add.s32 	%r644, %r35, %r822;
	shl.b32 	%r645, %r644, 1;
	add.s32 	%r646, %r30, %r645;
	add.s32 	%r647, %r646, 6528;
	wmma.load.b.sync.aligned.row.m16n16k16.shared.f16 	{%r648, %r649, %r650, %r651, %r652, %r653, %r654, %r655}, [%r647], %r116;
	wmma.mma.sync.aligned.row.row.m16n16k16.f32.f32 {%f367, %f368, %f369, %f370, %f371, %f372, %f373, %f374}, {%r84, %r83, %r82, %r81, %r80, %r79, %r78, %r77}, {%r648, %r649, %r650, %r651, %r652, %r653, %r654, %r655}, {%f359, %f360, %f361, %f362, %f363, %f364, %f365, %f366};
	add.s32 	%r656, %r632, %r32;
	shl.b32 	%r657, %r656, 2;
	add.s32 	%r658, %r6, %r657;
	wmma.store.d.sync.aligned.row.m16n16k16.shared.f32 	[%r658], {%f367, %f368, %f369, %f370, %f371, %f372, %f373, %f374}, %r116;
	add.s32 	%r659, %r634, 6592;
	wmma.load.b.sync.aligned.row.m16n16k16.shared.f16 	{%r660, %r661, %r662, %r663, %r664, %r665, %r666, %r667}, [%r659], %r116;
	wmma.mma.sync.aligned.row.row.m16n16k16.f32.f32 {%f375, %f376, %f377, %f378, %f379, %f380, %f381, %f382}, {%r76, %r75, %r74, %r73, %r72, %r71, %r70, %r69}, {%r660, %r661, %r662, %r663, %r664, %r665, %r666, %r667}, {%f358, %f358, %f358, %f358, %f358, %f358, %f358, %f358};
	add.s32 	%r668, %r646, 6592;
	wmma.load.b.sync.aligned.row.m16n16k16.shared.f16 	{%r669, %r670, %r671, %r672, %r673, %r674, %r675, %r676}, [%r668], %r116;
	wmma.mma.sync.aligned.row.row.m16n16k16.f32.f32 {%f383, %f384, %f385, %f386, %f387, %f388, %f389, %f390}, {%r84, %r83, %r82, %r81, %r80, %r79, %r78, %r77}, {%r669, %r670, %r671, %r672, %r673, %r674, %r675, %r676}, {%f375, %f376, %f377, %f378, %f379, %f380, %f381, %f382};
	add.s32 	%r677, %r658, 128;
	wmma.store.d.sync.aligned.row.m16n16k16.shared.f32 	[%r677], {%f383, %f384, %f385, %f386, %f387, %f388, %f389, %f390}, %r116;
	add.s32 	%r678, %r634, 6656;
	wmma.load.b.sync.aligned.row.m16n16k16.shared.f16 	{%r679, %r680, %r681, %r682, %r683, %r684, %r685, %r686}, [%r678], %r116;
	wmma.mma.sync.aligned.row.row.m16n16k16.f32.f32 {%f391, %f392, %f393, %f394, %f395, %f396, %f397, %f398}, {%r76, %r75, %r74, %r73, %r72, %r71, %r70, %r69}, {%r679, %r680, %r681, %r682, %r683, %r684, %r685, %r686}, {%f358, %f358, %f358, %f358, %f358, %f358, %f358, %f358};
	add.s32 	%r687, %r646, 6656;
	wmma.load.b.sync.aligned.row.m16n16k16.shared.f16 	{%r688, %r689, %r690, %r691, %r692, %r693, %r694, %r695}, [%r687], %r116;
	wmma.mma.sync.aligned.row.row.m16n16k16.f32.f32 {%f399, %f400, %f401, %f402, %f403, %f404, %f405, %f406}, {%r84, %r83, %r82, %r81, %r80, %r79, %r78, %r77}, {%r688, %r689, %r690, %r691, %r692, %r693, %r694, %r695}, {%f391, %f392, %f393, %f394, %f395, %f396, %f397, %f398};
	add.s32 	%r696, %r658, 256;
	wmma.store.d.sync.aligned.row.m16n16k16.shared.f32 	[%r696], {%f399, %f400, %f401, %f402, %f403, %f404, %f405, %f406}, %r116;
	add.s32 	%r697, %r634, 6720;
	wmma.load.b.sync.aligned.row.m16n16k16.shared.f16 	{%r698, %r699, %r700, %r701, %r702, %r703, %r704, %r705}, [%r697], %r116;
	wmma.mma.sync.aligned.row.row.m16n16k16.f32.f32 {%f407, %f408, %f409, %f410, %f411, %f412, %f413, %f414}, {%r76, %r75, %r74, %r73, %r72, %r71, %r70, %r69}, {%r698, %r699, %r700, %r701, %r702, %r703, %r704, %r705}, {%f358, %f358, %f358, %f358, %f358, %f358, %f358, %f358};
	add.s32 	%r706, %r646, 6720;
	wmma.load.b.sync.aligned.row.m16n16k16.shared.f16 	{%r707, %r708, %r709, %r710, %r711, %r712, %r713, %r714}, [%r706], %r116;
	wmma.mma.sync.aligned.row.row.m16n16k16.f32.f32 {%f415, %f416, %f417, %f418, %f419, %f420, %f421, %f422}, {%r84, %r83, %r82, %r81, %r80, %r79, %r78, %r77}, {%r707, %r708, %r709, %r710, %r711, %r712, %r713, %r714}, {%f407, %f408, %f409, %f410, %f411, %f412, %f413, %f414};
	add.s32 	%r715, %r658, 384;
	wmma.store.d.sync.aligned.row.m16n16k16.shared.f32 	[%r715], {%f415, %f416, %f417, %f418, %f419, %f420, %f421, %f422}, %r116;
	add.s32 	%r822, %r822, 128;
$L__BB0_91:
	setp.eq.s32 	%p55, %r38, 0;
	@%p55 bra 	$L__BB0_96;
	and.b32  	%r716, %r36, 96;
	setp.eq.s32 	%p56, %r716, 0;
	@%p56 bra 	$L__BB0_94;
	add.s32 	%r717, %r822, %r4;
	shl.b32 	%r718, %r717, 1;
	add.s32 	%r719, %r30, %r718;
	add.s32 	%r720, %r719, 6528;
	wmma.load.b.sync.aligned.row.m16n16k16.shared.f16 	{%r721, %r722, %r723, %r724, %r725, %r726, %r727, %r728}, [%r720], %r116;
	mov.f32 	%f423, 0f00000000;
	wmma.mma.sync.aligned.row.row.m16n16k16.f32.f32 {%f424, %f425, %f426, %f427, %f428, %f429, %f430, %f431}, {%r76, %r75, %r74, %r73, %r72, %r71, %r70, %r69}, {%r721, %r722, %r723, %r724, %r725, %r726, %r727, %r728}, {%f423, %f423, %f423, %f423, %f423, %f423, %f423, %f423};
	add.s32 	%r729, %r35, %r822;
	shl.b32 	%r730, %r729, 1;
	add.s32 	%r731, %r30, %r730;
	add.s32 	%r732, %r731, 6528;
	wmma.load.b.sync.aligned.row.m16n16k16.shared.f16 	{%r733, %r734, %r735, %r736, %r737, %r738, %r739, %r740}, [%r732], %r116;
	wmma.mma.sync.aligned.row.row.m16n16k16.f32.f32 {%f432, %f433, %f434, %f435, %f436, %f437, %f438, %f439}, {%r84, %r83, %r82, %r81, %r80, %r79, %r78, %r77}, {%r733, %r734, %r735, %r736, %r737, %r738, %r739, %r740}, {%f424, %f425, %f426, %f427, %f428, %f429, %f430, %f431};
	add.s32 	%r741, %r717, %r32;
	shl.b32 	%r742, %r741, 2;
	add.s32 	%r743, %r6, %r742;
	wmma.store.d.sync.aligned.row.m16n16k16.shared.f32 	[%r743], {%f432, %f433, %f434, %f435, %f436, %f437, %f438, %f439}, %r116;
	add.s32 	%r744, %r719, 6592;
	wmma.load.b.sync.aligned.row.m16n16k16.shared.f16 	{%r745, %r746, %r747, %r748, %r749, %r750, %r751, %r752}, [%r744], %r116;
	wmma.mma.sync.aligned.row.row.m16n16k16.f32.f32 {%f440, %f441, %f442, %f443, %f444, %f445, %f446, %f447}, {%r76, %r75, %r74, %r73, %r72, %r71, %r70, %r69}, {%r745, %r746, %r747, %r748, %r749, %r750, %r751, %r752}, {%f423, %f423, %f423, %f423, %f423, %f423, %f423, %f423};
	add.s32 	%r753, %r731, 6592;
	wmma.load.b.sync.aligned.row.m16n16k16.shared.f16 	{%r754, %r755, %r756, %r757, %r758, %r759, %r760, %r761}, [%r753], %r116;
	wmma.mma.sync.aligned.row.row.m16n16k16.f32.f32 {%f448, %f449, %f450, %f451, %f452, %f453, %f454, %f455}, {%r84, %r83, %r82, %r81, %r80, %r79, %r78, %r77}, {%r754, %r755, %r756, %r757, %r758, %r759, %r760, %r761}, {%f440, %f441, %f442, %f443, %f444, %f445, %f446, %f447};
	add.s32 	%r762, %r743, 128;
	wmma.store.d.sync.aligned.row.m16n16k16.shared.f32 	[%r762], {%f448, %f449, %f450, %f451, %f452, %f453, %f454, %f455}, %r116;
	add.s32 	%r822, %r822, 64;
$L__BB0_94:
	and.b32  	%r763, %r36, 32;
	setp.ne.s32 	%p57, %r763, 0;
	@%p57 bra 	$L__BB0_96;
	add.s32 	%r764, %r822, %r4;
	shl.b32 	%r765, %r764, 1;
	add.s32 	%r766, %r30, %r765;
	add.s32 	%r767, %r766, 6528;
	wmma.load.b.sync.aligned.row.m16n16k16.shared.f16 	{%r768, %r769, %r770, %r771, %r772, %r773, %r774, %r775}, [%r767], %r116;
	mov.f32 	%f456, 0f00000000;
	wmma.mma.sync.aligned.row.row.m16n16k16.f32.f32 {%f457, %f458, %f459, %f460, %f461, %f462, %f463, %f464}, {%r76, %r75, %r74, %r73, %r72, %r71, %r70, %r69}, {%r768, %r769, %r770, %r771, %r772, %r773, %r774, %r775}, {%f456, %f456, %f456, %f456, %f456, %f456, %f456, %f456};
	add.s32 	%r776, %r35, %r822;
	shl.b32 	%r777, %r776, 1;
	add.s32 	%r778, %r30, %r777;
	add.s32 	%r779, %r778, 6528;
	wmma.load.b.sync.aligned.row.m16n16k16.shared.f16 	{%r780, %r781, %r782, %r783, %r784, %r785, %r786, %r787}, [%r779], %r116;
	wmma.mma.sync.aligned.row.row.m16n16k16.f32.f32 {%f465, %f466, %f467, %f468, %f469, %f470, %f471, %f472}, {%r84, %r83, %r82, %r81, %r80, %r79, %r78, %r77}, {%r780, %r781, %r782, %r783, %r784, %r785, %r786, %r787}, {%f457, %f458, %f459, %f460, %f461, %f462, %f463, %f464};
	add.s32 	%r788, %r764, %r32;
	shl.b32 	%r789, %r788, 2;
	add.s32 	%r790, %r6, %r789;
	wmma.store.d.sync.aligned.row.m16n16k16.shared.f32 	[%r790], {%f465, %f466, %f467, %f468, %f469, %f470, %f471, %f472}, %r116;
$L__BB0_96:
	setp.gt.u32 	%p58, %r827, 31;
	bar.sync 	0;
	@%p58 bra 	$L__BB0_104;
	mov.u32 	%r825, %r827;
$L__BB0_98:
	setp.ne.s32 	%p59, %r1, 0;
	@%p59 bra 	$L__BB0_100;
	shl.b32 	%r791, %r825, 2;
	add.s32 	%r792, %r7, %r791;
	ld.shared.f32 	%f473, [%r792+256];
	ld.shared.f32 	%f474, [%r792+128];
	div.rn.f32 	%f523, %f473, %f474;
$L__BB0_100:
	setp.ge.s32 	%p60, %r1, %r116;
	mov.b32 	%r793, %f523;
	shfl.sync.idx.b32	%r794|%p61, %r793, 0, 31, -1;
	mov.b32 	%f523, %r794;
	@%p60 bra 	$L__BB0_103;
	mul.lo.s32 	%r95, %r825, %r116;
	mov.u32 	%r826, %r1;
$L__BB0_102:
	add.s32 	%r795, %r826, %r95;
	shl.b32 	%r796, %r795, 2;
	mov.u32 	%r797, s_mem;
	add.s32 	%r798, %r797, %r796;
	ld.shared.f32 	%f475, [%r798];
	add.s32 	%r799, %r798, %r5;
	ld.shared.f32 	%f476, [%r799];
	fma.rn.f32 	%f477, %f475, %f523, %f476;
	st.shared.f32 	[%r798], %f477;
	add.s32 	%r826, %r826, 32;
	setp.lt.s32 	%p62, %r826, %r116;
	@%p62 bra 	$L__BB0_102;
$L__BB0_103:
	add.s32 	%r98, %r825, 4;
	setp.lt.u32 	%p63, %r825, 28;
	mov.u32 	%r825, %r98;
	@%p63 bra 	$L__BB0_98;
$L__BB0_104:
	bar.sync 	0;
	add.s32 	%r813, %r813, 1;
	setp.eq.s32 	%p64, %r813, %r31;
	@%p64 bra 	$L__BB0_42;
	bra.uni 	$L__BB0_36;

}


// ===== COMPILED SASS (sm_100) =====

	.target	sm_100

	.elftype	@"ET_EXEC"


//--------------------- .note.nv.tkinfo           --------------------------
	.section	.note.nv.tkinfo,"",@"SHT_NOTE"
	.sectionflags	@"SHF_NOTE_NV_TKINFO"
	.tkinfo
        /*0018*/ 	.word	0x00000002
        /*0030*/ 	.string	""
        /*0030*/ 	.string	"ptxas"
        /*0030*/ 	.string	"Cuda compilation tools, release 13.0, V13.0.88"
        /*0030*/ 	.string	"Build cuda_13.0.r13.0/compiler.36424714_0"
        /*0030*/ 	.string	"-arch sm_100 -m 64 "



//--------------------- .note.nv.cuinfo           --------------------------
	.section	.note.nv.cuinfo,"",@"SHT_NOTE"
	.sectionflags	@"SHF_NOTE_NV_CUINFO"
        /*0018*/ 	.short	0x0002
        /*001a*/ 	.short	0x0064
        /*001c*/ 	.short	0x0082
	.zero		2


//--------------------- .nv.info                  --------------------------
	.section	.nv.info,"",@"SHT_CUDA_INFO"
	.align	4


	//----- nvinfo : EIATTR_REGCOUNT
	.align		4
        /*0000*/ 	.byte	0x04, 0x2f
        /*0002*/ 	.short	(.L_1 - .L_0)
	.align		4
.L_0:
        /*0004*/ 	.word	index@(_Z10flash_attnPK6__halfS1_S1_PS_iif)
        /*0008*/ 	.word	0x00000030


	//----- nvinfo : EIATTR_FRAME_SIZE
	.align		4
.L_1:
        /*000c*/ 	.byte	0x04, 0x11
        /*000e*/ 	.short	(.L_3 - .L_2)
	.align		4
.L_2:
        /*0010*/ 	.word	index@($__internal_0_$__cuda_sm3x_div_rn_noftz_f32_slowpath)
        /*0014*/ 	.word	0x00000000


	//----- nvinfo : EIATTR_FRAME_SIZE
	.align		4
.L_3:
        /*0018*/ 	.byte	0x04, 0x11
        /*001a*/ 	.short	(.L_5 - .L_4)
	.align		4
.L_4:
        /*001c*/ 	.word	index@(_Z10flash_attnPK6__halfS1_S1_PS_iif)
        /*0020*/ 	.word	0x00000000


	//----- nvinfo : EIATTR_MIN_STACK_SIZE
	.align		4
.L_5:
        /*0024*/ 	.byte	0x04, 0x12
        /*0026*/ 	.short	(.L_7 - .L_6)
	.align		4
.L_6:
        /*0028*/ 	.word	index@(_Z10flash_attnPK6__halfS1_S1_PS_iif)
        /*002c*/ 	.word	0x00000000
.L_7:


//--------------------- .nv.compat                --------------------------
	.section	.nv.compat,"",@"SHT_CUDA_COMPAT_INFO"
	.align	4
        /*0000*/ 	.byte	0x02, 0x09, 0x00, 0x00, 0x02, 0x02, 0x01, 0x00, 0x02, 0x05, 0x05, 0x00, 0x03, 0x07, 0x01, 0x01
        /*0010*/ 	.byte	0x02, 0x03, 0x00, 0x00, 0x02, 0x06, 0x01, 0x00, 0x04, 0x0b, 0x08, 0x00, 0x01, 0x00, 0x00, 0x00
        /*0020*/ 	.byte	0x00, 0x00, 0x00, 0x00


//--------------------- .nv.info._Z10flash_attnPK6__halfS1_S1_PS_iif --------------------------
	.section	.nv.info._Z10flash_attnPK6__halfS1_S1_PS_iif,"",@"SHT_CUDA_INFO"
	.sectionflags	@""
	.align	4


	//----- nvinfo : EIATTR_CUDA_API_VERSION
	.align		4
        /*0000*/ 	.byte	0x04, 0x37
        /*0002*/ 	.short	(.L_9 - .L_8)
.L_8:
        /*0004*/ 	.word	0x00000082


	//----- nvinfo : EIATTR_KPARAM_INFO
	.align		4
.L_9:
        /*0008*/ 	.byte	0x04, 0x17
        /*000a*/ 	.short	(.L_11 - .L_10)
.L_10:
        /*000c*/ 	.word	0x00000000
        /*0010*/ 	.short	0x0006
        /*0012*/ 	.short	0x0028
        /*0014*/ 	.byte	0x00, 0xf0, 0x11, 0x00


	//----- nvinfo : EIATTR_KPARAM_INFO
	.align		4
.L_11:
        /*0018*/ 	.byte	0x04, 0x17
        /*001a*/ 	.short	(.L_13 - .L_12)
.L_12:
        /*001c*/ 	.word	0x00000000
        /*0020*/ 	.short	0x0005
        /*0022*/ 	.short	0x0024
        /*0024*/ 	.byte	0x00, 0xf0, 0x11, 0x00


	//----- nvinfo : EIATTR_KPARAM_INFO
	.align		4
.L_13:
        /*0028*/ 	.byte	0x04, 0x17
        /*002a*/ 	.short	(.L_15 - .L_14)
.L_14:
        /*002c*/ 	.word	0x00000000
        /*0030*/ 	.short	0x0004
        /*0032*/ 	.short	0x0020
        /*0034*/ 	.byte	0x00, 0xf0, 0x11, 0x00


	//----- nvinfo : EIATTR_KPARAM_INFO
	.align		4
.L_15:
        /*0038*/ 	.byte	0x04, 0x17
        /*003a*/ 	.short	(.L_17 - .L_16)
.L_16:
        /*003c*/ 	.word	0x00000000
        /*0040*/ 	.short	0x0003
        /*0042*/ 	.short	0x0018
        /*0044*/ 	.byte	0x00, 0xf5, 0x21, 0x00


	//----- nvinfo : EIATTR_KPARAM_INFO
	.align		4
.L_17:
        /*0048*/ 	.byte	0x04, 0x17
        /*004a*/ 	.short	(.L_19 - .L_18)
.L_18:
        /*004c*/ 	.word	0x00000000
        /*0050*/ 	.short	0x0002
        /*0052*/ 	.short	0x0010
        /*0054*/ 	.byte	0x00, 0xf5, 0x21, 0x00


	//----- nvinfo : EIATTR_KPARAM_INFO
	.align		4
.L_19:
        /*0058*/ 	.byte	0x04, 0x17
        /*005a*/ 	.short	(.L_21 - .L_20)
.L_20:
        /*005c*/ 	.word	0x00000000
        /*0060*/ 	.short	0x0001
        /*0062*/ 	.short	0x0008
        /*0064*/ 	.byte	0x00, 0xf5, 0x21, 0x00


	//----- nvinfo : EIATTR_KPARAM_INFO
	.align		4
.L_21:
        /*0068*/ 	.byte	0x04, 0x17
        /*006a*/ 	.short	(.L_23 - .L_22)
.L_22:
        /*006c*/ 	.word	0x00000000
        /*0070*/ 	.short	0x0000
        /*0072*/ 	.short	0x0000
        /*0074*/ 	.byte	0x00, 0xf5, 0x21, 0x00


	//----- nvinfo : EIATTR_SPARSE_MMA_MASK
	.align		4
.L_23:
        /*0078*/ 	.byte	0x03, 0x50
        /*007a*/ 	.short	0x0000


	//----- nvinfo : EIATTR_WMMA_USED
	.align		4
        /*007c*/ 	.byte	0x01, 0x2b
	.zero		2


	//----- nvinfo : EIATTR_MAXREG_COUNT
	.align		4
        /*0080*/ 	.byte	0x03, 0x1b
        /*0082*/ 	.short	0x00ff


	//----- nvinfo : EIATTR_NUM_BARRIERS
	.align		4
        /*0084*/ 	.byte	0x02, 0x4c
        /*0086*/ 	.byte	0x01
	.zero		1


	//----- nvinfo : EIATTR_MERCURY_ISA_VERSION
	.align		4
        /*0088*/ 	.byte	0x03, 0x5f
        /*008a*/ 	.short	0x0101


	//----- nvinfo : EIATTR_COOP_GROUP_MASK_REGIDS
	.align		4
        /*008c*/ 	.byte	0x04, 0x29
        /*008e*/ 	.short	(.L_25 - .L_24)


	//   ....[0]....
.L_24:
        /*0090*/ 	.word	0xffffffff


	//   ....[1]....
        /*0094*/ 	.word	0xffffffff


	//   ....[2]....
        /*0098*/ 	.word	0xffffffff


	//   ....[3]....
        /*009c*/ 	.word	0xffffffff


	//   ....[4]....
        /*00a0*/ 	.word	0xffffffff


	//   ....[5]....
        /*00a4*/ 	.word	0xffffffff


	//   ....[6]....
        /*00a8*/ 	.word	0xffffffff


	//   ....[7]....
        /*00ac*/ 	.word	0xffffffff


	//   ....[8]....
        /*00b0*/ 	.word	0xffffffff


	//   ....[9]....
        /*00b4*/ 	.word	0xffffffff


	//   ....[10]....
        /*00b8*/ 	.word	0xffffffff


	//   ....[11]....
        /*00bc*/ 	.word	0xffffffff


	//   ....[12]....
        /*00c0*/ 	.word	0xffffffff


	//   ....[13]....
        /*00c4*/ 	.word	0x05000014


	//   ....[14]....
        /*00c8*/ 	.word	0x05000014


	//   ....[15]....
        /*00cc*/ 	.word	0x05000014


	//   ....[16]....
        /*00d0*/ 	.word	0x05000014


	//   ....[17]....
        /*00d4*/ 	.word	0x05000014


	//   ....[18]....
        /*00d8*/ 	.word	0x05000014


	//   ....[19]....
        /*00dc*/ 	.word	0x05000014


	//   ....[20]....
        /*00e0*/ 	.word	0x05000014


	//   ....[21]....
        /*00e4*/ 	.word	0x05000014


	//   ....[22]....
        /*00e8*/ 	.word	0x05000014


	//   ....[23]....
        /*00ec*/ 	.word	0x05000014


	//   ....[24]....
        /*00f0*/ 	.word	0x05000014


	//----- nvinfo : EIATTR_COOP_GROUP_INSTR_OFFSETS
	.align		4
.L_25:
        /*00f4*/ 	.byte	0x04, 0x28
        /*00f6*/ 	.short	(.L_27 - .L_26)


	//   ....[0]....
.L_26:
        /*00f8*/ 	.word	0x00001fd0


	//   ....[1]....
        /*00fc*/ 	.word	0x00001ff0


	//   ....[2]....
        /*0100*/ 	.word	0x00002020


	//   ....[3]....
        /*0104*/ 	.word	0x00002050


	//   ....[4]....
        /*0108*/ 	.word	0x00002070


	//   ....[5]....
        /*010c*/ 	.word	0x00002090


	//   ....[6]....
        /*0110*/ 	.word	0x000022f0


	//   ....[7]....
        /*0114*/ 	.word	0x00002310


	//   ....[8]....
        /*0118*/ 	.word	0x00002330


	//   ....[9]....
        /*011c*/ 	.word	0x00002350


	//   ....[10]....
        /*0120*/ 	.word	0x00002370


	//   ....[11]....
        /*0124*/ 	.word	0x000023a0


	//   ....[12]....
        /*0128*/ 	.word	0x00003ed0


	//   ....[13]....
        /*012c*/ 	.word	0x00004c60


	//   ....[14]....
        /*0130*/ 	.word	0x00004d10


	//   ....[15]....
        /*0134*/ 	.word	0x00004da0


	//   ....[16]....
        /*0138*/ 	.word	0x00004e20


	//   ....[17]....
        /*013c*/ 	.word	0x00004e90


	//   ....[18]....
        /*0140*/ 	.word	0x00004ef0


	//   ....[19]....
        /*0144*/ 	.word	0x00004f90


	//   ....[20]....
        /*0148*/ 	.word	0x00005030


	//   ....[21]....
        /*014c*/ 	.word	0x000050a0


	//   ....[22]....
        /*0150*/ 	.word	0x00005120


	//   ....[23]....
        /*0154*/ 	.word	0x000051a0


	//   ....[24]....
        /*0158*/ 	.word	0x00005200


	//----- nvinfo : EIATTR_VRC_CTA_INIT_COUNT
	.align		4
.L_27:
        /*015c*/ 	.byte	0x02, 0x4a
	.zero		1
	.zero		1


	//----- nvinfo : EIATTR_EXIT_INSTR_OFFSETS
	.align		4
        /*0160*/ 	.byte	0x04, 0x1c
        /*0162*/ 	.short	(.L_29 - .L_28)


	//   ....[0]....
.L_28:
        /*0164*/ 	.word	0x00004050


	//   ....[1]....
        /*0168*/ 	.word	0x00004bf0


	//----- nvinfo : EIATTR_CRS_STACK_SIZE
	.align		4
.L_29:
        /*016c*/ 	.byte	0x04, 0x1e
        /*016e*/ 	.short	(.L_31 - .L_30)
.L_30:
        /*0170*/ 	.word	0x00000000


	//----- nvinfo : EIATTR_CBANK_PARAM_SIZE
	.align		4
.L_31:
        /*0174*/ 	.byte	0x03, 0x19
        /*0176*/ 	.short	0x002c


	//----- nvinfo : EIATTR_PARAM_CBANK
	.align		4
        /*0178*/ 	.byte	0x04, 0x0a
        /*017a*/ 	.short	(.L_33 - .L_32)
	.align		4
.L_32:
        /*017c*/ 	.word	index@(.nv.constant0._Z10flash_attnPK6__halfS1_S1_PS_iif)
        /*0180*/ 	.short	0x0380
        /*0182*/ 	.short	0x002c


	//----- nvinfo : EIATTR_SW_WAR
	.align		4
.L_33:
        /*0184*/ 	.byte	0x04, 0x36
        /*0186*/ 	.short	(.L_35 - .L_34)
.L_34:
        /*0188*/ 	.word	0x00000008
.L_35:


//--------------------- .nv.callgraph             --------------------------
	.section	.nv.callgraph,"",@"SHT_CUDA_CALLGRAPH"
	.align	4
	.sectionentsize	8
	.align		4
        /*0000*/ 	.word	0x00000000
	.align		4
        /*0004*/ 	.word	0xffffffff
	.align		4
        /*0008*/ 	.word	0x00000000
	.align		4
        /*000c*/ 	.word	0xfffffffe
	.align		4
        /*0010*/ 	.word	0x00000000
	.align		4
        /*0014*/ 	.word	0xfffffffd
	.align		4
        /*0018*/ 	.word	0x00000000
	.align		4
        /*001c*/ 	.word	0xfffffffc


//--------------------- .text._Z10flash_attnPK6__halfS1_S1_PS_iif --------------------------
	.section	.text._Z10flash_attnPK6__halfS1_S1_PS_iif,"ax",@progbits
	.align	128
        .global         _Z10flash_attnPK6__halfS1_S1_PS_iif
        .type           _Z10flash_attnPK6__halfS1_S1_PS_iif,@function
        .size           _Z10flash_attnPK6__halfS1_S1_PS_iif,(.L_x_94 - _Z10flash_attnPK6__halfS1_S1_PS_iif)
        .other          _Z10flash_attnPK6__halfS1_S1_PS_iif,@"STO_CUDA_ENTRY STV_DEFAULT"
_Z10flash_attnPK6__halfS1_S1_PS_iif:
.text._Z10flash_attnPK6__halfS1_S1_PS_iif:
[----:B------:R-:W-:Y:S01]  /*0000*/  LDC R1, c[0x0][0x37c] ;  /* 0x0000df00ff017b82 */ /* 0x000fe20000000800 */
[----:B------:R-:W0:Y:S07]  /*0010*/  S2R R3, SR_TID.X ;  /* 0x0000000000037919 */ /* 0x000e2e0000002100 */
[----:B------:R-:W1:Y:S01]  /*0020*/  S2UR UR5, SR_CgaCtaId ;  /* 0x00000000000579c3 */ /* 0x000e620000008800 */
[----:B------:R-:W2:Y:S01]  /*0030*/  LDCU UR6, c[0x0][0x3a4] ;  /* 0x00007480ff0677ac */ /* 0x000ea20008000800 */
[----:B------:R-:W-:Y:S01]  /*0040*/  BSSY.RECONVERGENT B1, `(.L_x_0) ;  /* 0x0000079000017945 */ /* 0x000fe20003800200 */
[----:B------:R-:W3:Y:S01]  /*0050*/  S2R R7, SR_TID.Y ;  /* 0x0000000000077919 */ /* 0x000ee20000002200 */
[----:B------:R-:W-:Y:S01]  /*0060*/  UMOV UR4, 0x400 ;  /* 0x0000040000047882 */ /* 0x000fe20000000000 */
[----:B--2---:R-:W-:Y:S01]  /*0070*/  IMAD.U32 R34, RZ, RZ, UR6 ;  /* 0x00000006ff227e24 */ /* 0x004fe2000f8e00ff */
[----:B------:R-:W2:Y:S01]  /*0080*/  LDCU.64 UR6, c[0x0][0x358] ;  /* 0x00006b00ff0677ac */ /* 0x000ea20008000a00 */
[----:B-1----:R-:W-:-:S06]  /*0090*/  ULEA UR4, UR5, UR4, 0x18 ;  /* 0x0000000405047291 */ /* 0x002fcc000f8ec0ff */
[C---:B------:R-:W-:Y:S02]  /*00a0*/  LEA R33, R34.reuse, UR4, 0x7 ;  /* 0x0000000422217c11 */ /* 0x040fe4000f8e38ff */
[----:B0-----:R-:W-:Y:S01]  /*00b0*/  ISETP.GT.U32.AND P0, PT, R3, 0x7, PT ;  /* 0x000000070300780c */ /* 0x001fe20003f04070 */
[----:B---3--:R-:W-:Y:S02]  /*00c0*/  IMAD.SHL.U32 R0, R7, 0x8, RZ ;  /* 0x0000000807007824 */ /* 0x008fe400078e00ff */
[----:B------:R-:W-:-:S10]  /*00d0*/  IMAD R32, R34, 0x80, R33 ;  /* 0x0000008022207824 */ /* 0x000fd400078e0221 */
[----:B------:R-:W-:Y:S01]  /*00e0*/  @!P0 IMAD.IADD R5, R0, 0x1, R3 ;  /* 0x0000000100058824 */ /* 0x000fe200078e0203 */
[----:B------:R-:W-:-:S03]  /*00f0*/  @!P0 MOV R0, 0xff800000 ;  /* 0xff80000000008802 */ /* 0x000fc60000000f00 */
[----:B------:R-:W-:-:S05]  /*0100*/  @!P0 IMAD R5, R5, 0x4, R32 ;  /* 0x0000000405058824 */ /* 0x000fca00078e0220 */
[----:B------:R0:W-:Y:S04]  /*0110*/  @!P0 STS [R5], R0 ;  /* 0x0000000005008388 */ /* 0x0001e80000000800 */
[----:B------:R0:W-:Y:S01]  /*0120*/  @!P0 STS [R5+0x80], RZ ;  /* 0x000080ff05008388 */ /* 0x0001e20000000800 */
[----:B------:R-:W-:-:S13]  /*0130*/  ISETP.GT.U32.AND P0, PT, R7, 0x1f, PT ;  /* 0x0000001f0700780c */ /* 0x000fda0003f04070 */
[----:B0-2---:R-:W-:Y:S05]  /*0140*/  @P0 BRA `(.L_x_1) ;  /* 0x0000000400a00947 */ /* 0x005fea0003800000 */
[----:B------:R-:W0:Y:S01]  /*0150*/  S2R R2, SR_CTAID.X ;  /* 0x0000000000027919 */ /* 0x000e220000002500 */
[----:B------:R-:W-:Y:S01]  /*0160*/  LOP3.LUT R9, RZ, R3, RZ, 0x33, !PT ;  /* 0x00000003ff097212 */ /* 0x000fe200078e33ff */
[C---:B------:R-:W-:Y:S01]  /*0170*/  VIADD R0, R3.reuse, 0x20 ;  /* 0x0000002003007836 */ /* 0x040fe20000000000 */
[C---:B------:R-:W-:Y:S01]  /*0180*/  IADD3 R6, PT, PT, R3.reuse, 0x60, RZ ;  /* 0x0000006003067810 */ /* 0x040fe20007ffe0ff */
[----:B------:R-:W-:Y:S02]  /*0190*/  VIADD R8, R3, 0x40 ;  /* 0x0000004003087836 */ /* 0x000fe40000000000 */
[----:B------:R-:W-:Y:S02]  /*01a0*/  IMAD.IADD R9, R9, 0x1, R34 ;  /* 0x0000000109097824 */ /* 0x000fe400078e0222 */
[----:B------:R-:W-:-:S03]  /*01b0*/  IMAD.MOV.U32 R13, RZ, RZ, R7 ;  /* 0x000000ffff0d7224 */ /* 0x000fc600078e0007 */
[----:B------:R-:W-:-:S07]  /*01c0*/  LOP3.LUT R20, R9, 0x60, RZ, 0xc0, !PT ;  /* 0x0000006009147812 */ /* 0x000fce00078ec0ff */
.L_x_13:
[----:B-1----:R-:W1:Y:S01]  /*01d0*/  LDCU UR5, c[0x0][0x3a4] ;  /* 0x00007480ff0577ac */ /* 0x002e620008000800 */
[----:B------:R-:W-:Y:S01]  /*01e0*/  BSSY.RECONVERGENT B0, `(.L_x_2) ;  /* 0x000005b000007945 */ /* 0x000fe20003800200 */
[----:B-1----:R-:W-:-:S05]  /*01f0*/  IMAD.U32 R34, RZ, RZ, UR5 ;  /* 0x00000005ff227e24 */ /* 0x002fca000f8e00ff */
[----:B------:R-:W-:-:S13]  /*0200*/  ISETP.GE.AND P0, PT, R3, R34, PT ;  /* 0x000000220300720c */ /* 0x000fda0003f06270 */
[----:B0-234-:R-:W-:Y:S05]  /*0210*/  @P0 BRA `(.L_x_3) ;  /* 0x00000004005c0947 */ /* 0x01dfea0003800000 */
[----:B------:R-:W-:Y:S01]  /*0220*/  ISETP.NE.AND P0, PT, R20, 0x60, PT ;  /* 0x000000601400780c */ /* 0x000fe20003f05270 */
[----:B0-----:R-:W-:Y:S01]  /*0230*/  IMAD R11, R2, 0x20, R13 ;  /* 0x00000020020b7824 */ /* 0x001fe200078e020d */
[----:B------:R-:W-:Y:S01]  /*0240*/  BSSY.RECONVERGENT B2, `(.L_x_4) ;  /* 0x000002a000027945 */ /* 0x000fe20003800200 */
[----:B------:R-:W-:Y:S02]  /*0250*/  IMAD.MOV.U32 R17, RZ, RZ, R3 ;  /* 0x000000ffff117224 */ /* 0x000fe400078e0003 */
[----:B------:R-:W-:-:S08]  /*0260*/  IMAD R10, R11, R34, RZ ;  /* 0x000000220b0a7224 */ /* 0x000fd000078e02ff */
[----:B------:R-:W-:Y:S05]  /*0270*/  @!P0 BRA `(.L_x_5) ;  /* 0x0000000000988947 */ /* 0x000fea0003800000 */
[----:B------:R-:W0:Y:S02]  /*0280*/  LDCU UR5, c[0x0][0x3a0] ;  /* 0x00007400ff0577ac */ /* 0x000e240008000800 */
[----:B0-----:R-:W-:-:S13]  /*0290*/  ISETP.GE.AND P0, PT, R11, UR5, PT ;  /* 0x000000050b007c0c */ /* 0x001fda000bf06270 */
[----:B------:R-:W0:Y:S01]  /*02a0*/  @!P0 LDC.64 R4, c[0x0][0x380] ;  /* 0x0000e000ff048b82 */ /* 0x000e220000000a00 */
[----:B------:R-:W-:Y:S02]  /*02b0*/  @!P0 IADD3 R15, PT, PT, R10, R3, RZ ;  /* 0x000000030a0f8210 */ /* 0x000fe40007ffe0ff */
[----:B------:R-:W-:-:S03]  /*02c0*/  @P0 PRMT R12, RZ, 0x7610, R12 ;  /* 0x00007610ff0c0816 */ /* 0x000fc6000000000c */
[----:B0-----:R-:W-:-:S05]  /*02d0*/  @!P0 IMAD.WIDE R4, R15, 0x2, R4 ;  /* 0x000000020f048825 */ /* 0x001fca00078e0204 */
[----:B------:R-:W2:Y:S01]  /*02e0*/  @!P0 LDG.E.U16.CONSTANT R12, desc[UR6][R4.64] ;  /* 0x00000006040c8981 */ /* 0x000ea2000c1e9500 */
[----:B------:R-:W-:Y:S01]  /*02f0*/  IMAD R15, R13, R34, R3 ;  /* 0x000000220d0f7224 */ /* 0x000fe200078e0203 */
[----:B------:R-:W-:Y:S01]  /*0300*/  ISETP.NE.AND P1, PT, R20, RZ, PT ;  /* 0x000000ff1400720c */ /* 0x000fe20003f25270 */
[----:B------:R-:W-:-:S03]  /*0310*/  IMAD.MOV.U32 R17, RZ, RZ, R0 ;  /* 0x000000ffff117224 */ /* 0x000fc600078e0000 */
[C---:B------:R-:W-:Y:S01]  /*0320*/  LEA R14, R15.reuse, UR4, 0x2 ;  /* 0x000000040f0e7c11 */ /* 0x040fe2000f8e10ff */
[----:B------:R-:W-:-:S04]  /*0330*/  IMAD R15, R15, 0x2, R32 ;  /* 0x000000020f0f7824 */ /* 0x000fc800078e0220 */
[----:B------:R0:W-:Y:S04]  /*0340*/  STS [R14], RZ ;  /* 0x000000ff0e007388 */ /* 0x0001e80000000800 */
[----:B--2---:R0:W-:Y:S01]  /*0350*/  STS.U16 [R15+0x1980], R12 ;  /* 0x0019800c0f007388 */ /* 0x0041e20000000400 */
[----:B------:R-:W-:Y:S05]  /*0360*/  @!P1 BRA `(.L_x_5) ;  /* 0x00000000005c9947 */ /* 0x000fea0003800000 */
[----:B------:R-:W1:Y:S01]  /*0370*/  LDCU.64 UR8, c[0x0][0x380] ;  /* 0x00007000ff0877ac */ /* 0x000e620008000a00 */
[----:B------:R2:W-:Y:S01]  /*0380*/  STS [R14+0x80], RZ ;  /* 0x000080ff0e007388 */ /* 0x0005e20000000800 */
[C---:B------:R-:W-:Y:S01]  /*0390*/  IADD3 R5, P1, PT, R10.reuse, R3, RZ ;  /* 0x000000030a057210 */ /* 0x040fe20007f3e0ff */
[----:B------:R-:W-:Y:S03]  /*03a0*/  BSSY.RECONVERGENT B3, `(.L_x_6) ;  /* 0x0000007000037945 */ /* 0x000fe60003800200 */
[----:B0-----:R-:W-:Y:S02]  /*03b0*/  LEA.HI.X.SX32 R12, R10, RZ, 0x1, P1 ;  /* 0x000000ff0a0c7211 */ /* 0x001fe400008f0eff */
[----:B-1----:R-:W-:-:S04]  /*03c0*/  LEA R4, P1, R5, UR8, 0x1 ;  /* 0x0000000805047c11 */ /* 0x002fc8000f8208ff */
[--C-:B------:R-:W-:Y:S02]  /*03d0*/  LEA.HI.X R5, R5, UR9, R12.reuse, 0x1, P1 ;  /* 0x0000000905057c11 */ /* 0x100fe400088f0c0c */
[----:B------:R-:W-:Y:S01]  /*03e0*/  @P0 PRMT R12, RZ, 0x7610, R12 ;  /* 0x00007610ff0c0816 */ /* 0x000fe2000000000c */
[----:B--2---:R-:W-:Y:S06]  /*03f0*/  @P0 BRA `(.L_x_7) ;  /* 0x0000000000040947 */ /* 0x004fec0003800000 */
[----:B------:R0:W5:Y:S02]  /*0400*/  LDG.E.U16.CONSTANT R12, desc[UR6][R4.64+0x40] ;  /* 0x00004006040c7981 */ /* 0x000164000c1e9500 */
.L_x_7:
[----:B------:R-:W-:Y:S05]  /*0410*/  BSYNC.RECONVERGENT B3 ;  /* 0x0000000000037941 */ /* 0x000fea0003800200 */
.L_x_6:
[----:B-----5:R1:W-:Y:S01]  /*0420*/  STS.U16 [R15+0x19c0], R12 ;  /* 0x0019c00c0f007388 */ /* 0x0203e20000000400 */
[----:B------:R-:W-:Y:S01]  /*0430*/  ISETP.NE.AND P1, PT, R20, 0x20, PT ;  /* 0x000000201400780c */ /* 0x000fe20003f25270 */
[----:B------:R-:W-:-:S12]  /*0440*/  IMAD.MOV.U32 R17, RZ, RZ, R8 ;  /* 0x000000ffff117224 */ /* 0x000fd800078e0008 */
[----:B-1----:R-:W-:Y:S05]  /*0450*/  @!P1 BRA `(.L_x_5) ;  /* 0x0000000000209947 */ /* 0x002fea0003800000 */
[----:B------:R1:W-:Y:S01]  /*0460*/  STS [R14+0x100], RZ ;  /* 0x000100ff0e007388 */ /* 0x0003e20000000800 */
[----:B------:R-:W-:Y:S01]  /*0470*/  BSSY.RECONVERGENT B3, `(.L_x_8) ;  /* 0x0000004000037945 */ /* 0x000fe20003800200 */
[----:B------:R-:W-:-:S03]  /*0480*/  @P0 PRMT R12, RZ, 0x7610, R12 ;  /* 0x00007610ff0c0816 */ /* 0x000fc6000000000c */
[----:B------:R-:W-:Y:S05]  /*0490*/  @P0 BRA `(.L_x_9) ;  /* 0x0000000000040947 */ /* 0x000fea0003800000 */
[----:B------:R2:W5:Y:S02]  /*04a0*/  LDG.E.U16.CONSTANT R12, desc[UR6][R4.64+0x80] ;  /* 0x00008006040c7981 */ /* 0x000564000c1e9500 */
.L_x_9:
[----:B------:R-:W-:Y:S05]  /*04b0*/  BSYNC.RECONVERGENT B3 ;  /* 0x0000000000037941 */ /* 0x000fea0003800200 */
.L_x_8:
[----:B-----5:R3:W-:Y:S01]  /*04c0*/  STS.U16 [R15+0x1a00], R12 ;  /* 0x001a000c0f007388 */ /* 0x0207e20000000400 */
[----:B------:R-:W-:-:S07]  /*04d0*/  IMAD.MOV.U32 R17, RZ, RZ, R6 ;  /* 0x000000ffff117224 */ /* 0x000fce00078e0006 */
.L_x_5:
[----:B------:R-:W-:Y:S05]  /*04e0*/  BSYNC.RECONVERGENT B2 ;  /* 0x0000000000027941 */ /* 0x000fea0003800200 */
.L_x_4:
[----:B------:R-:W-:-:S13]  /*04f0*/  ISETP.GE.U32.AND P0, PT, R9, 0x60, PT ;  /* 0x000000600900780c */ /* 0x000fda0003f06070 */
[----:B------:R-:W-:Y:S05]  /*0500*/  @!P0 BRA `(.L_x_3) ;  /* 0x0000000000a08947 */ /* 0x000fea0003800000 */
[----:B------:R-:W4:Y:S01]  /*0510*/  LDCU UR5, c[0x0][0x3a0] ;  /* 0x00007400ff0577ac */ /* 0x000f220008000800 */
[----:B------:R-:W-:Y:S02]  /*0520*/  SHF.R.S32.HI R22, RZ, 0x1f, R10 ;  /* 0x0000001fff167819 */ /* 0x000fe4000001140a */
[----:B----4-:R-:W-:-:S13]  /*0530*/  ISETP.GE.AND P0, PT, R11, UR5, PT ;  /* 0x000000050b007c0c */ /* 0x010fda000bf06270 */
.L_x_12:
[----:B----4-:R-:W4:Y:S01]  /*0540*/  LDCU UR5, c[0x0][0x3a0] ;  /* 0x00007400ff0577ac */ /* 0x010f220008000800 */
[----:B01-3--:R-:W0:Y:S01]  /*0550*/  @!P0 LDC.64 R14, c[0x0][0x380] ;  /* 0x0000e000ff0e8b82 */ /* 0x00be220000000a00 */
[CC--:B--2---:R-:W-:Y:S01]  /*0560*/  @!P0 IADD3 R5, PT, PT, R10.reuse, R17.reuse, RZ ;  /* 0x000000110a058210 */ /* 0x0c4fe20007ffe0ff */
[----:B------:R-:W1:Y:S01]  /*0570*/  LDCU.64 UR8, c[0x0][0x380] ;  /* 0x00007000ff0877ac */ /* 0x000e620008000a00 */
[----:B------:R-:W-:Y:S02]  /*0580*/  IADD3 R12, P1, PT, R10, R17, RZ ;  /* 0x000000110a0c7210 */ /* 0x000fe40007f3e0ff */
[----:B----4-:R-:W-:Y:S01]  /*0590*/  ISETP.GE.AND P2, PT, R11, UR5, PT ;  /* 0x000000050b007c0c */ /* 0x010fe2000bf46270 */
[----:B------:R-:W2:Y:S01]  /*05a0*/  LDCU UR5, c[0x0][0x3a4] ;  /* 0x00007480ff0577ac */ /* 0x000ea20008000800 */
[----:B0-----:R-:W-:Y:S01]  /*05b0*/  @!P0 IMAD.WIDE R14, R5, 0x2, R14 ;  /* 0x00000002050e8825 */ /* 0x001fe200078e020e */
[----:B------:R-:W-:Y:S02]  /*05c0*/  LEA.HI.X.SX32 R5, R17, R22, 0x1, P1 ;  /* 0x0000001611057211 */ /* 0x000fe400008f0eff */
[----:B-1----:R-:W-:-:S08]  /*05d0*/  LEA R4, P1, R12, UR8, 0x1 ;  /* 0x000000080c047c11 */ /* 0x002fd0000f8208ff */
[----:B------:R-:W-:Y:S02]  /*05e0*/  @P2 PRMT R16, RZ, 0x7610, R16 ;  /* 0x00007610ff102816 */ /* 0x000fe40000000010 */
[----:B------:R-:W-:Y:S02]  /*05f0*/  @P2 PRMT R18, RZ, 0x7610, R18 ;  /* 0x00007610ff122816 */ /* 0x000fe40000000012 */
[----:B------:R-:W-:Y:S02]  /*0600*/  LEA.HI.X R5, R12, UR9, R5, 0x1, P1 ;  /* 0x000000090c057c11 */ /* 0x000fe400088f0c05 */
[----:B------:R0:W5:Y:S04]  /*0610*/  @!P0 LDG.E.U16.CONSTANT R12, desc[UR6][R14.64] ;  /* 0x000000060e0c8981 */ /* 0x000168000c1e9500 */
[----:B------:R1:W5:Y:S04]  /*0620*/  @!P2 LDG.E.U16.CONSTANT R16, desc[UR6][R4.64+0x40] ;  /* 0x000040060410a981 */ /* 0x000368000c1e9500 */
[----:B------:R1:W5:Y:S01]  /*0630*/  @!P2 LDG.E.U16.CONSTANT R18, desc[UR6][R4.64+0x80] ;  /* 0x000080060412a981 */ /* 0x000362000c1e9500 */
[----:B--2---:R-:W-:Y:S01]  /*0640*/  IMAD.U32 R34, RZ, RZ, UR5 ;  /* 0x00000005ff227e24 */ /* 0x004fe2000f8e00ff */
[----:B------:R-:W-:Y:S01]  /*0650*/  BSSY.RECONVERGENT B2, `(.L_x_10) ;  /* 0x0000008000027945 */ /* 0x000fe20003800200 */
[----:B0-----:R-:W-:-:S02]  /*0660*/  @P2 PRMT R14, RZ, 0x7610, R14 ;  /* 0x00007610ff0e2816 */ /* 0x001fc4000000000e */
[----:B------:R-:W-:-:S05]  /*0670*/  IMAD R19, R13, R34, R17 ;  /* 0x000000220d137224 */ /* 0x000fca00078e0211 */
[C---:B------:R-:W-:Y:S01]  /*0680*/  LEA R21, R19.reuse, UR4, 0x2 ;  /* 0x0000000413157c11 */ /* 0x040fe2000f8e10ff */
[----:B------:R-:W-:Y:S01]  /*0690*/  IMAD R19, R19, 0x2, R32 ;  /* 0x0000000213137824 */ /* 0x000fe200078e0220 */
[----:B------:R-:W-:Y:S01]  /*06a0*/  @P0 PRMT R12, RZ, 0x7610, R12 ;  /* 0x00007610ff0c0816 */ /* 0x000fe2000000000c */
[----:B-1----:R-:W-:Y:S06]  /*06b0*/  @P2 BRA `(.L_x_11) ;  /* 0x0000000000042947 */ /* 0x002fec0003800000 */
[----:B------:R0:W5:Y:S02]  /*06c0*/  LDG.E.U16.CONSTANT R14, desc[UR6][R4.64+0xc0] ;  /* 0x0000c006040e7981 */ /* 0x000164000c1e9500 */
.L_x_11:
[----:B------:R-:W-:Y:S05]  /*06d0*/  BSYNC.RECONVERGENT B2 ;  /* 0x0000000000027941 */ /* 0x000fea0003800200 */
.L_x_10:
[----:B------:R4:W-:Y:S01]  /*06e0*/  STS [R21], RZ ;  /* 0x000000ff15007388 */ /* 0x0009e20000000800 */
[----:B------:R-:W-:-:S03]  /*06f0*/  VIADD R17, R17, 0x80 ;  /* 0x0000008011117836 */ /* 0x000fc60000000000 */
[----:B-----5:R4:W-:Y:S02]  /*0700*/  STS.U16 [R19+0x1980], R12 ;  /* 0x0019800c13007388 */ /* 0x0209e40000000400 */
[----:B------:R-:W-:Y:S02]  /*0710*/  ISETP.GE.AND P1, PT, R17, R34, PT ;  /* 0x000000221100720c */ /* 0x000fe40003f26270 */
[----:B------:R4:W-:Y:S04]  /*0720*/  STS [R21+0x80], RZ ;  /* 0x000080ff15007388 */ /* 0x0009e80000000800 */
[----:B------:R4:W-:Y:S04]  /*0730*/  STS.U16 [R19+0x19c0], R16 ;  /* 0x0019c01013007388 */ /* 0x0009e80000000400 */
[----:B------:R4:W-:Y:S04]  /*0740*/  STS [R21+0x100], RZ ;  /* 0x000100ff15007388 */ /* 0x0009e80000000800 */
[----:B------:R4:W-:Y:S04]  /*0750*/  STS.U16 [R19+0x1a00], R18 ;  /* 0x001a001213007388 */ /* 0x0009e80000000400 */
[----:B------:R4:W-:Y:S04]  /*0760*/  STS [R21+0x180], RZ ;  /* 0x000180ff15007388 */ /* 0x0009e80000000800 */
[----:B------:R4:W-:Y:S01]  /*0770*/  STS.U16 [R19+0x1a40], R14 ;  /* 0x001a400e13007388 */ /* 0x0009e20000000400 */
[----:B------:R-:W-:Y:S05]  /*0780*/  @!P1 BRA `(.L_x_12) ;  /* 0xfffffffc006c9947 */ /* 0x000fea000383ffff */
.L_x_3:
[----:B------:R-:W-:Y:S05]  /*0790*/  BSYNC.RECONVERGENT B0 ;  /* 0x0000000000007941 */ /* 0x000fea0003800200 */
.L_x_2:
[C---:B------:R-:W-:Y:S01]  /*07a0*/  ISETP.GE.U32.AND P0, PT, R13.reuse, 0x1c, PT ;  /* 0x0000001c0d00780c */ /* 0x040fe20003f06070 */
[----:B------:R-:W-:-:S12]  /*07b0*/  VIADD R13, R13, 0x4 ;  /* 0x000000040d0d7836 */ /* 0x000fd80000000000 */
[----:B------:R-:W-:Y:S05]  /*07c0*/  @!P0 BRA `(.L_x_13) ;  /* 0xfffffff800808947 */ /* 0x000fea000383ffff */
.L_x_1:
[----:B------:R-:W-:Y:S05]  /*07d0*/  BSYNC.RECONVERGENT B1 ;  /* 0x0000000000017941 */ /* 0x000fea0003800200 */
.L_x_0:
[----:B------:R-:W5:Y:S02]  /*07e0*/  LDCU UR4, c[0x0][0x3a0] ;  /* 0x00007400ff0477ac */ /* 0x000f640008000800 */
[----:B-----5:R-:W-:-:S09]  /*07f0*/  UISETP.GE.AND UP0, UPT, UR4, 0x1, UPT ;  /* 0x000000010400788c */ /* 0x020fd2000bf06270 */
[----:B------:R-:W-:Y:S05]  /*0800*/  BRA.U !UP0, `(.L_x_14) ;  /* 0x00000039080c7547 */ /* 0x000fea000b800000 */
[----:B------:R-:W-:Y:S01]  /*0810*/  LOP3.LUT R3, R7, 0x1, RZ, 0xc0, !PT ;  /* 0x0000000107037812 */ /* 0x000fe200078ec0ff */
[C---:B------:R-:W-:Y:S01]  /*0820*/  VIADD R0, R34.reuse, 0xffffffff ;  /* 0xffffffff22007836 */ /* 0x040fe20000000000 */
[C---:B------:R-:W-:Y:S01]  /*0830*/  LEA R6, R34.reuse, R32, 0x6 ;  /* 0x0000002022067211 */ /* 0x040fe200078e30ff */
[----:B0-----:R-:W-:Y:S02]  /*0840*/  IMAD.MOV.U32 R2, RZ, RZ, RZ ;  /* 0x000000ffff027224 */ /* 0x001fe400078e00ff */
[----:B------:R-:W-:Y:S02]  /*0850*/  IMAD.IADD R3, R3, 0x1, R34 ;  /* 0x0000000103037824 */ /* 0x000fe400078e0222 */
[----:B--2---:R-:W-:-:S07]  /*0860*/  IMAD R5, R34, 0x40, R6 ;  /* 0x0000004022057824 */ /* 0x004fce00078e0206 */
.L_x_55:
[----:B0-----:R-:W0:Y:S01]  /*0870*/  S2R R34, SR_TID.X ;  /* 0x0000000000227919 */ /* 0x001e220000002100 */
[----:B--2---:R-:W2:Y:S01]  /*0880*/  LDCU UR4, c[0x0][0x3a0] ;  /* 0x00007400ff0477ac */ /* 0x004ea20008000800 */
[----:B------:R-:W-:Y:S01]  /*0890*/  ISETP.GT.U32.AND P0, PT, R7, 0x1f, PT ;  /* 0x0000001f0700780c */ /* 0x000fe20003f04070 */
[----:B------:R-:W-:Y:S01]  /*08a0*/  BSSY.RECONVERGENT B0, `(.L_x_15) ;  /* 0x000009f000007945 */ /* 0x000fe20003800200 */
[----:B----4-:R-:W-:Y:S01]  /*08b0*/  MOV R8, R2 ;  /* 0x0000000200087202 */ /* 0x010fe20000000f00 */
[----:B------:R-:W0:Y:S01]  /*08c0*/  LDCU.64 UR8, c[0x0][0x3a0] ;  /* 0x00007400ff0877ac */ /* 0x000e220008000a00 */
[----:B--2---:R-:W-:-:S04]  /*08d0*/  UIADD3 UR4, UPT, UPT, UR4, 0x1f, URZ ;  /* 0x0000001f04047890 */ /* 0x004fc8000fffe0ff */
[----:B------:R-:W-:Y:S01]  /*08e0*/  USHF.R.U32.HI UR4, URZ, 0x5, UR4 ;  /* 0x00000005ff047899 */ /* 0x000fe20008011604 */
[C---:B0-----:R-:W-:Y:S02]  /*08f0*/  IMAD R35, R2.reuse, 0x20, R34 ;  /* 0x0000002002237824 */ /* 0x041fe400078e0222 */
[----:B------:R-:W-:-:S05]  /*0900*/  VIADD R2, R2, 0x1 ;  /* 0x0000000102027836 */ /* 0x000fca0000000000 */
[----:B------:R-:W-:Y:S01]  /*0910*/  ISETP.NE.AND P1, PT, R2, UR4, PT ;  /* 0x0000000402007c0c */ /* 0x000fe2000bf25270 */
[----:B-1-3--:R-:W-:-:S12]  /*0920*/  @P0 BRA `(.L_x_16) ;  /* 0x0000000800580947 */ /* 0x00afd80003800000 */
[----:B------:R-:W-:-:S07]  /*0930*/  IMAD.MOV.U32 R9, RZ, RZ, R7 ;  /* 0x000000ffff097224 */ /* 0x000fce00078e0007 */
.L_x_24:
[----:B0-----:R-:W0:Y:S01]  /*0940*/  LDCU UR4, c[0x0][0x3a4] ;  /* 0x00007480ff0477ac */ /* 0x001e220008000800 */
[----:B------:R-:W-:Y:S01]  /*0950*/  BSSY.RECONVERGENT B1, `(.L_x_17) ;  /* 0x0000090000017945 */ /* 0x000fe20003800200 */
[----:B0-2---:R-:W-:-:S05]  /*0960*/  IMAD.U32 R10, RZ, RZ, UR4 ;  /* 0x00000004ff0a7e24 */ /* 0x005fca000f8e00ff */
[----:B------:R-:W-:-:S13]  /*0970*/  ISETP.GE.AND P0, PT, R34, R10, PT ;  /* 0x0000000a2200720c */ /* 0x000fda0003f06270 */
[----:B------:R-:W-:Y:S05]  /*0980*/  @P0 BRA `(.L_x_18) ;  /* 0x0000000800300947 */ /* 0x000fea0003800000 */
[----:B------:R-:W-:Y:S01]  /*0990*/  IADD3 R11, PT, PT, -R34, R10, RZ ;  /* 0x0000000a220b7210 */ /* 0x000fe20007ffe1ff */
[----:B------:R-:W-:Y:S01]  /*09a0*/  BSSY.RECONVERGENT B2, `(.L_x_19) ;  /* 0x000004f000027945 */ /* 0x000fe20003800200 */
[----:B------:R-:W-:Y:S01]  /*09b0*/  PLOP3.LUT P0, PT, PT, PT, PT, 0x80, 0x8 ;  /* 0x000000000008781c */ /* 0x000fe20003f0f070 */
[----:B------:R-:W-:Y:S01]  /*09c0*/  IMAD.MOV.U32 R29, RZ, RZ, R34 ;  /* 0x000000ffff1d7224 */ /* 0x000fe200078e0022 */
[----:B------:R-:W-:Y:S01]  /*09d0*/  ISETP.GT.AND P2, PT, R11, 0x60, PT ;  /* 0x000000600b00780c */ /* 0x000fe20003f44270 */
[----:B------:R-:W-:-:S12]  /*09e0*/  IMAD R11, R8, 0x20, R9 ;  /* 0x00000020080b7824 */ /* 0x000fd800078e0209 */
[----:B------:R-:W-:Y:S05]  /*09f0*/  @!P2 BRA `(.L_x_20) ;  /* 0x000000040024a947 */ /* 0x000fea0003800000 */
[----:B------:R-:W0:Y:S01]  /*0a00*/  LDCU UR4, c[0x0][0x3a0] ;  /* 0x00007400ff0477ac */ /* 0x000e220008000800 */
[----:B------:R-:W-:Y:S01]  /*0a10*/  PLOP3.LUT P0, PT, PT, PT, PT, 0x8, 0x80 ;  /* 0x000000000080781c */ /* 0x000fe20003f0e170 */
[----:B------:R-:W-:Y:S01]  /*0a20*/  VIADD R28, R10, 0xffffffa0 ;  /* 0xffffffa00a1c7836 */ /* 0x000fe20000000000 */
[----:B0-----:R-:W-:-:S13]  /*0a30*/  ISETP.GE.AND P2, PT, R11, UR4, PT ;  /* 0x000000040b007c0c */ /* 0x001fda000bf46270 */
.L_x_21:
[----:B------:R-:W-:Y:S01]  /*0a40*/  ISETP.GE.AND P3, PT, R11, UR8, PT ;  /* 0x000000080b007c0c */ /* 0x000fe2000bf66270 */
[----:B------:R-:W0:Y:S01]  /*0a50*/  @!P2 LDC R24, c[0x0][0x3a4] ;  /* 0x0000e900ff18ab82 */ /* 0x000e220000000800 */
[----:B------:R-:W-:Y:S01]  /*0a60*/  IMAD.U32 R10, RZ, RZ, UR9 ;  /* 0x00000009ff0a7e24 */ /* 0x000fe2000f8e00ff */
[----:B------:R-:W-:-:S06]  /*0a70*/  IADD3 R30, PT, PT, R29, 0x20, RZ ;  /* 0x000000201d1e7810 */ /* 0x000fcc0007ffe0ff */
[----:B------:R-:W2:Y:S04]  /*0a80*/  @!P2 LDC.64 R26, c[0x0][0x388] ;  /* 0x0000e200ff1aab82 */ /* 0x000ea80000000a00 */
[----:B------:R-:W-:-:S04]  /*0a90*/  @!P3 IMAD R37, R11, R10, R29 ;  /* 0x0000000a0b25b224 */ /* 0x000fc800078e021d */
[----:B---34-:R-:W3:Y:S08]  /*0aa0*/  @!P3 LDC.64 R12, c[0x0][0x390] ;  /* 0x0000e400ff0cbb82 */ /* 0x018ef00000000a00 */
[----:B-1----:R-:W1:Y:S01]  /*0ab0*/  @!P3 LDC.64 R14, c[0x0][0x388] ;  /* 0x0000e200ff0ebb82 */ /* 0x002e620000000a00 */
[----:B0-----:R-:W-:-:S07]  /*0ac0*/  @!P2 IMAD R31, R11, R24, R29 ;  /* 0x000000180b1fa224 */ /* 0x001fce00078e021d */
[----:B------:R-:W0:Y:S01]  /*0ad0*/  @!P3 LDC.64 R16, c[0x0][0x390] ;  /* 0x0000e400ff10bb82 */ /* 0x000e220000000a00 */
[----:B--2---:R-:W-:-:S04]  /*0ae0*/  @!P2 IMAD.WIDE R26, R31, 0x2, R26 ;  /* 0x000000021f1aa825 */ /* 0x004fc800078e021a */
[-C--:B------:R-:W-:Y:S02]  /*0af0*/  @!P3 IMAD R31, R11, R10.reuse, R30 ;  /* 0x0000000a0b1fb224 */ /* 0x080fe400078e021e */
[----:B------:R-:W-:Y:S01]  /*0b00*/  VIADD R36, R29, 0x60 ;  /* 0x000000601d247836 */ /* 0x000fe20000000000 */
[----:B------:R-:W2:Y:S01]  /*0b10*/  @!P3 LDC.64 R18, c[0x0][0x388] ;  /* 0x0000e200ff12bb82 */ /* 0x000ea20000000a00 */
[----:B---3--:R-:W-:Y:S01]  /*0b20*/  @!P3 IMAD.WIDE R12, R37, 0x2, R12 ;  /* 0x00000002250cb825 */ /* 0x008fe200078e020c */
[----:B------:R3:W4:Y:S06]  /*0b30*/  @!P2 LDG.E.U16.CONSTANT R26, desc[UR6][R26.64] ;  /* 0x000000061a1aa981 */ /* 0x00072c000c1e9500 */
[----:B------:R-:W5:Y:S08]  /*0b40*/  @!P3 LDC.64 R20, c[0x0][0x390] ;  /* 0x0000e400ff14bb82 */ /* 0x000f700000000a00 */
[----:B------:R-:W5:Y:S08]  /*0b50*/  @!P3 LDC.64 R22, c[0x0][0x388] ;  /* 0x0000e200ff16bb82 */ /* 0x000f700000000a00 */
[----:B------:R-:W5:Y:S01]  /*0b60*/  @!P3 LDC.64 R24, c[0x0][0x390] ;  /* 0x0000e400ff18bb82 */ /* 0x000f620000000a00 */
[----:B-1----:R-:W-:Y:S01]  /*0b70*/  @!P3 IMAD.WIDE R14, R31, 0x2, R14 ;  /* 0x000000021f0eb825 */ /* 0x002fe200078e020e */
[----:B------:R1:W4:Y:S03]  /*0b80*/  @!P3 LDG.E.U16.CONSTANT R12, desc[UR6][R12.64] ;  /* 0x000000060c0cb981 */ /* 0x000326000c1e9500 */
[----:B------:R-:W-:-:S02]  /*0b90*/  @!P3 IMAD R37, R11, R10, R30 ;  /* 0x0000000a0b25b224 */ /* 0x000fc400078e021e */
[----:B------:R-:W-:Y:S01]  /*0ba0*/  VIADD R31, R29, 0x40 ;  /* 0x000000401d1f7836 */ /* 0x000fe20000000000 */
[----:B------:R1:W4:Y:S01]  /*0bb0*/  @!P3 LDG.E.U16.CONSTANT R14, desc[UR6][R14.64] ;  /* 0x000000060e0eb981 */ /* 0x000322000c1e9500 */
[----:B0-----:R-:W-:-:S04]  /*0bc0*/  @!P3 IMAD.WIDE R16, R37, 0x2, R16 ;  /* 0x000000022510b825 */ /* 0x001fc800078e0210 */
[CCC-:B------:R-:W-:Y:S02]  /*0bd0*/  @!P3 IMAD R37, R11.reuse, R10.reuse, R31.reuse ;  /* 0x0000000a0b25b224 */ /* 0x1c0fe400078e021f */
[CC--:B------:R-:W-:Y:S01]  /*0be0*/  @!P3 IMAD R41, R11.reuse, R10.reuse, R31 ;  /* 0x0000000a0b29b224 */ /* 0x0c0fe200078e021f */
[----:B------:R-:W4:Y:S01]  /*0bf0*/  @!P3 LDG.E.U16.CONSTANT R16, desc[UR6][R16.64] ;  /* 0x000000061010b981 */ /* 0x000f22000c1e9500 */
[CCC-:B------:R-:W-:Y:S02]  /*0c00*/  @!P3 IMAD R39, R11.reuse, R10.reuse, R36.reuse ;  /* 0x0000000a0b27b224 */ /* 0x1c0fe400078e0224 */
[----:B---3--:R-:W-:Y:S02]  /*0c10*/  @!P3 IMAD R27, R11, R10, R36 ;  /* 0x0000000a0b1bb224 */ /* 0x008fe400078e0224 */
[----:B--2---:R-:W-:-:S04]  /*0c20*/  @!P3 IMAD.WIDE R18, R37, 0x2, R18 ;  /* 0x000000022512b825 */ /* 0x004fc800078e0212 */
[----:B-----5:R-:W-:Y:S02]  /*0c30*/  @!P3 IMAD.WIDE R20, R41, 0x2, R20 ;  /* 0x000000022914b825 */ /* 0x020fe400078e0214 */
[----:B------:R-:W2:Y:S02]  /*0c40*/  @!P3 LDG.E.U16.CONSTANT R18, desc[UR6][R18.64] ;  /* 0x000000061212b981 */ /* 0x000ea4000c1e9500 */
[----:B------:R-:W-:Y:S02]  /*0c50*/  @!P3 IMAD.WIDE R22, R39, 0x2, R22 ;  /* 0x000000022716b825 */ /* 0x000fe400078e0216 */
[----:B------:R0:W3:Y:S02]  /*0c60*/  @!P3 LDG.E.U16.CONSTANT R20, desc[UR6][R20.64] ;  /* 0x000000061414b981 */ /* 0x0000e4000c1e9500 */
[----:B------:R-:W-:Y:S02]  /*0c70*/  @!P3 IMAD.WIDE R24, R27, 0x2, R24 ;  /* 0x000000021b18b825 */ /* 0x000fe400078e0218 */
[----:B------:R5:W3:Y:S04]  /*0c80*/  @!P3 LDG.E.U16.CONSTANT R22, desc[UR6][R22.64] ;  /* 0x000000061616b981 */ /* 0x000ae8000c1e9500 */
[----:B------:R-:W3:Y:S01]  /*0c90*/  @!P3 LDG.E.U16.CONSTANT R24, desc[UR6][R24.64] ;  /* 0x000000061818b981 */ /* 0x000ee2000c1e9500 */
[----:B-1----:R-:W-:-:S02]  /*0ca0*/  IMAD R13, R9, R10, R29 ;  /* 0x0000000a090d7224 */ /* 0x002fc400078e021d */
[CC--:B------:R-:W-:Y:S02]  /*0cb0*/  IMAD R15, R9.reuse, R10.reuse, R30 ;  /* 0x0000000a090f7224 */ /* 0x0c0fe400078e021e */
[----:B------:R-:W-:Y:S02]  /*0cc0*/  IMAD R31, R9, R10, R31 ;  /* 0x0000000a091f7224 */ /* 0x000fe400078e021f */
[----:B------:R-:W-:Y:S01]  /*0cd0*/  IMAD R27, R13, 0x2, R6 ;  /* 0x000000020d1b7824 */ /* 0x000fe200078e0206 */
[----:B0-----:R-:W-:Y:S01]  /*0ce0*/  LEA R21, R15, R6, 0x1 ;  /* 0x000000060f157211 */ /* 0x001fe200078e08ff */
[----:B------:R-:W-:Y:S02]  /*0cf0*/  IMAD R17, R9, R10, R36 ;  /* 0x0000000a09117224 */ /* 0x000fe400078e0224 */
[----:B------:R-:W-:Y:S02]  /*0d00*/  IMAD R31, R31, 0x2, R6 ;  /* 0x000000021f1f7824 */ /* 0x000fe400078e0206 */
[----:B------:R-:W-:-:S02]  /*0d10*/  IMAD R13, R10, 0x40, R27 ;  /* 0x000000400a0d7824 */ /* 0x000fc400078e021b */
[----:B-----5:R-:W-:Y:S02]  /*0d20*/  IMAD R23, R17, 0x2, R6 ;  /* 0x0000000211177824 */ /* 0x020fe400078e0206 */
[C---:B------:R-:W-:Y:S01]  /*0d30*/  IMAD R15, R10.reuse, 0x40, R21 ;  /* 0x000000400a0f7824 */ /* 0x040fe200078e0215 */
[C---:B------:R-:W-:Y:S01]  /*0d40*/  LEA R17, R10.reuse, R31, 0x6 ;  /* 0x0000001f0a117211 */ /* 0x040fe200078e30ff */
[----:B------:R-:W-:Y:S02]  /*0d50*/  IMAD R19, R10, 0x40, R23 ;  /* 0x000000400a137824 */ /* 0x000fe400078e0217 */
[----:B------:R-:W-:Y:S01]  /*0d60*/  VIADD R29, R29, 0x80 ;  /* 0x000000801d1d7836 */ /* 0x000fe20000000000 */
[----:B------:R-:W-:-:S05]  /*0d70*/  @P2 PRMT R26, RZ, 0x7610, R26 ;  /* 0x00007610ff1a2816 */ /* 0x000fca000000001a */
[----:B----4-:R0:W-:Y:S01]  /*0d80*/  STS.U16 [R27+0x1980], R26 ;  /* 0x0019801a1b007388 */ /* 0x0101e20000000400 */
[----:B------:R-:W-:Y:S02]  /*0d90*/  @P3 PRMT R12, RZ, 0x7610, R12 ;  /* 0x00007610ff0c3816 */ /* 0x000fe4000000000c */
[----:B------:R-:W-:-:S03]  /*0da0*/  @P3 PRMT R14, RZ, 0x7610, R14 ;  /* 0x00007610ff0e3816 */ /* 0x000fc6000000000e */
[----:B------:R0:W-:Y:S01]  /*0db0*/  STS.U16 [R13+0x1980], R12 ;  /* 0x0019800c0d007388 */ /* 0x0001e20000000400 */
[----:B------:R-:W-:-:S03]  /*0dc0*/  @P3 PRMT R16, RZ, 0x7610, R16 ;  /* 0x00007610ff103816 */ /* 0x000fc60000000010 */
[----:B------:R0:W-:Y:S04]  /*0dd0*/  STS.U16 [R21+0x1980], R14 ;  /* 0x0019800e15007388 */ /* 0x0001e80000000400 */
[----:B------:R0:W-:Y:S01]  /*0de0*/  STS.U16 [R15+0x1980], R16 ;  /* 0x001980100f007388 */ /* 0x0001e20000000400 */
[----:B------:R-:W-:Y:S02]  /*0df0*/  @P3 PRMT R18, RZ, 0x7610, R18 ;  /* 0x00007610ff123816 */ /* 0x000fe40000000012 */
[----:B------:R-:W-:-:S03]  /*0e00*/  @P3 PRMT R20, RZ, 0x7610, R20 ;  /* 0x00007610ff143816 */ /* 0x000fc60000000014 */
[----:B--2---:R0:W-:Y:S01]  /*0e10*/  STS.U16 [R31+0x1980], R18 ;  /* 0x001980121f007388 */ /* 0x0041e20000000400 */
[----:B------:R-:W-:-:S03]  /*0e20*/  @P3 PRMT R22, RZ, 0x7610, R22 ;  /* 0x00007610ff163816 */ /* 0x000fc60000000016 */
[----:B---3--:R0:W-:Y:S01]  /*0e30*/  STS.U16 [R17+0x1980], R20 ;  /* 0x0019801411007388 */ /* 0x0081e20000000400 */
[----:B------:R-:W-:-:S03]  /*0e40*/  @P3 PRMT R24, RZ, 0x7610, R24 ;  /* 0x00007610ff183816 */ /* 0x000fc60000000018 */
[----:B------:R0:W-:Y:S04]  /*0e50*/  STS.U16 [R23+0x1980], R22 ;  /* 0x0019801617007388 */ /* 0x0001e80000000400 */
[----:B------:R0:W-:Y:S01]  /*0e60*/  STS.U16 [R19+0x1980], R24 ;  /* 0x0019801813007388 */ /* 0x0001e20000000400 */
[----:B------:R-:W-:-:S13]  /*0e70*/  ISETP.GE.AND P3, PT, R29, R28, PT ;  /* 0x0000001c1d00720c */ /* 0x000fda0003f66270 */
[----:B0-----:R-:W-:Y:S05]  /*0e80*/  @!P3 BRA `(.L_x_21) ;  /* 0xfffffff800ecb947 */ /* 0x001fea000383ffff */
.L_x_20:
[----:B------:R-:W-:Y:S05]  /*0e90*/  BSYNC.RECONVERGENT B2 ;  /* 0x0000000000027941 */ /* 0x000fea0003800200 */
.L_x_19:
[----:B---34-:R-:W-:Y:S01]  /*0ea0*/  IMAD.IADD R12, R10, 0x1, -R29 ;  /* 0x000000010a0c7824 */ /* 0x018fe200078e0a1d */
[----:B------:R-:W-:Y:S04]  /*0eb0*/  BSSY.RECONVERGENT B2, `(.L_x_22) ;  /* 0x0000026000027945 */ /* 0x000fe80003800200 */
[----:B------:R-:W-:-:S13]  /*0ec0*/  ISETP.GT.AND P2, PT, R12, 0x20, PT ;  /* 0x000000200c00780c */ /* 0x000fda0003f44270 */
[----:B------:R-:W-:Y:S05]  /*0ed0*/  @!P2 BRA `(.L_x_23) ;  /* 0x00000000008ca947 */ /* 0x000fea0003800000 */
[----:B------:R-:W0:Y:S01]  /*0ee0*/  LDCU UR4, c[0x0][0x3a0] ;  /* 0x00007400ff0477ac */ /* 0x000e220008000800 */
[----:B------:R-:W-:Y:S02]  /*0ef0*/  IADD3 R20, PT, PT, R29, 0x20, RZ ;  /* 0x000000201d147810 */ /* 0x000fe40007ffe0ff */
[----:B0-----:R-:W-:-:S13]  /*0f00*/  ISETP.GE.AND P0, PT, R11, UR4, PT ;  /* 0x000000040b007c0c */ /* 0x001fda000bf06270 */
[----:B-1----:R-:W0:Y:S01]  /*0f10*/  @!P0 LDC.64 R14, c[0x0][0x388] ;  /* 0x0000e200ff0e8b82 */ /* 0x002e220000000a00 */
[CCC-:B------:R-:W-:Y:S02]  /*0f20*/  @!P0 IMAD R21, R11.reuse, R10.reuse, R29.reuse ;  /* 0x0000000a0b158224 */ /* 0x1c0fe400078e021d */
[CC--:B------:R-:W-:Y:S02]  /*0f30*/  @!P0 IMAD R25, R11.reuse, R10.reuse, R29 ;  /* 0x0000000a0b198224 */ /* 0x0c0fe400078e021d */
[CCC-:B------:R-:W-:Y:S02]  /*0f40*/  @!P0 IMAD R23, R11.reuse, R10.reuse, R20.reuse ;  /* 0x0000000a0b178224 */ /* 0x1c0fe400078e0214 */
[----:B------:R-:W-:Y:S01]  /*0f50*/  @!P0 IMAD R27, R11, R10, R20 ;  /* 0x0000000a0b1b8224 */ /* 0x000fe200078e0214 */
[----:B------:R-:W1:Y:S08]  /*0f60*/  @!P0 LDC.64 R18, c[0x0][0x390] ;  /* 0x0000e400ff128b82 */ /* 0x000e700000000a00 */
[----:B------:R-:W2:Y:S08]  /*0f70*/  @!P0 LDC.64 R16, c[0x0][0x388] ;  /* 0x0000e200ff108b82 */ /* 0x000eb00000000a00 */
[----:B------:R-:W3:Y:S01]  /*0f80*/  @!P0 LDC.64 R12, c[0x0][0x390] ;  /* 0x0000e400ff0c8b82 */ /* 0x000ee20000000a00 */
[----:B0-----:R-:W-:-:S05]  /*0f90*/  @!P0 IMAD.WIDE R14, R21, 0x2, R14 ;  /* 0x00000002150e8825 */ /* 0x001fca00078e020e */
[----:B------:R-:W4:Y:S01]  /*0fa0*/  @!P0 LDG.E.U16.CONSTANT R24, desc[UR6][R14.64] ;  /* 0x000000060e188981 */ /* 0x000f22000c1e9500 */
[----:B-1----:R-:W-:-:S05]  /*0fb0*/  @!P0 IMAD.WIDE R18, R25, 0x2, R18 ;  /* 0x0000000219128825 */ /* 0x002fca00078e0212 */
[----:B------:R-:W5:Y:S01]  /*0fc0*/  @!P0 LDG.E.U16.CONSTANT R26, desc[UR6][R18.64] ;  /* 0x00000006121a8981 */ /* 0x000f62000c1e9500 */
[----:B--2---:R-:W-:-:S05]  /*0fd0*/  @!P0 IMAD.WIDE R16, R23, 0x2, R16 ;  /* 0x0000000217108825 */ /* 0x004fca00078e0210 */
[----:B------:R-:W2:Y:S01]  /*0fe0*/  @!P0 LDG.E.U16.CONSTANT R25, desc[UR6][R16.64] ;  /* 0x0000000610198981 */ /* 0x000ea2000c1e9500 */
[----:B---3--:R-:W-:-:S05]  /*0ff0*/  @!P0 IMAD.WIDE R12, R27, 0x2, R12 ;  /* 0x000000021b0c8825 */ /* 0x008fca00078e020c */
[----:B------:R-:W3:Y:S01]  /*1000*/  @!P0 LDG.E.U16.CONSTANT R27, desc[UR6][R12.64] ;  /* 0x000000060c1b8981 */ /* 0x000ee2000c1e9500 */
[CC--:B------:R-:W-:Y:S02]  /*1010*/  IMAD R21, R9.reuse, R10.reuse, R29 ;  /* 0x0000000a09157224 */ /* 0x0c0fe400078e021d */
[----:B------:R-:W-:Y:S02]  /*1020*/  IMAD R23, R9, R10, R20 ;  /* 0x0000000a09177224 */ /* 0x000fe400078e0214 */
[--C-:B------:R-:W-:Y:S02]  /*1030*/  IMAD R31, R21, 0x2, R6.reuse ;  /* 0x00000002151f7824 */ /* 0x100fe400078e0206 */
[----:B------:R-:W-:Y:S02]  /*1040*/  IMAD R23, R23, 0x2, R6 ;  /* 0x0000000217177824 */ /* 0x000fe400078e0206 */
[----:B------:R-:W-:-:S03]  /*1050*/  IMAD R21, R10, 0x40, R31 ;  /* 0x000000400a157824 */ /* 0x000fc600078e021f */
[----:B------:R-:W-:Y:S01]  /*1060*/  LEA R22, R10, R23, 0x6 ;  /* 0x000000170a167211 */ /* 0x000fe200078e30ff */
[----:B------:R-:W-:Y:S01]  /*1070*/  VIADD R29, R20, 0x20 ;  /* 0x00000020141d7836 */ /* 0x000fe20000000000 */
[----:B------:R-:W-:Y:S02]  /*1080*/  @P0 PRMT R24, RZ, 0x7610, R24 ;  /* 0x00007610ff180816 */ /* 0x000fe40000000018 */
[----:B------:R-:W-:-:S03]  /*1090*/  @P0 PRMT R26, RZ, 0x7610, R26 ;  /* 0x00007610ff1a0816 */ /* 0x000fc6000000001a */
[----:B----4-:R0:W-:Y:S01]  /*10a0*/  STS.U16 [R31+0x1980], R24 ;  /* 0x001980181f007388 */ /* 0x0101e20000000400 */
[----:B------:R-:W-:-:S03]  /*10b0*/  @P0 PRMT R25, RZ, 0x7610, R25 ;  /* 0x00007610ff190816 */ /* 0x000fc60000000019 */
[----:B-----5:R0:W-:Y:S01]  /*10c0*/  STS.U16 [R21+0x1980], R26 ;  /* 0x0019801a15007388 */ /* 0x0201e20000000400 */
[----:B------:R-:W-:-:S03]  /*10d0*/  @P0 PRMT R27, RZ, 0x7610, R27 ;  /* 0x00007610ff1b0816 */ /* 0x000fc6000000001b */
[----:B--2---:R0:W-:Y:S04]  /*10e0*/  STS.U16 [R23+0x1980], R25 ;  /* 0x0019801917007388 */ /* 0x0041e80000000400 */
[----:B---3--:R0:W-:Y:S01]  /*10f0*/  STS.U16 [R22+0x1980], R27 ;  /* 0x0019801b16007388 */ /* 0x0081e20000000400 */
[----:B------:R-:W-:-:S13]  /*1100*/  PLOP3.LUT P0, PT, PT, PT, PT, 0x8, 0x80 ;  /* 0x000000000080781c */ /* 0x000fda0003f0e170 */
.L_x_23:
[----:B------:R-:W-:Y:S05]  /*1110*/  BSYNC.RECONVERGENT B2 ;  /* 0x0000000000027941 */ /* 0x000fea0003800200 */
.L_x_22:
[----:B------:R-:W-:-:S13]  /*1120*/  ISETP.LT.OR P0, PT, R29, R10, P0 ;  /* 0x0000000a1d00720c */ /* 0x000fda0000701670 */
[----:B------:R-:W-:Y:S05]  /*1130*/  @!P0 BRA `(.L_x_18) ;  /* 0x0000000000448947 */ /* 0x000fea0003800000 */
[----:B------:R-:W2:Y:S02]  /*1140*/  LDCU UR4, c[0x0][0x3a0] ;  /* 0x00007400ff0477ac */ /* 0x000ea40008000800 */
[----:B--2---:R-:W-:-:S13]  /*1150*/  ISETP.GE.AND P0, PT, R11, UR4, PT ;  /* 0x000000040b007c0c */ /* 0x004fda000bf06270 */
[----:B------:R-:W2:Y:S01]  /*1160*/  @!P0 LDC.64 R12, c[0x0][0x388] ;  /* 0x0000e200ff0c8b82 */ /* 0x000ea20000000a00 */
[CCC-:B------:R-:W-:Y:S02]  /*1170*/  @!P0 IMAD R17, R11.reuse, R10.reuse, R29.reuse ;  /* 0x0000000a0b118224 */ /* 0x1c0fe400078e021d */
[----:B------:R-:W-:-:S05]  /*1180*/  @!P0 IMAD R11, R11, R10, R29 ;  /* 0x0000000a0b0b8224 */ /* 0x000fca00078e021d */
[----:B-1----:R-:W1:Y:S01]  /*1190*/  @!P0 LDC.64 R14, c[0x0][0x390] ;  /* 0x0000e400ff0e8b82 */ /* 0x002e620000000a00 */
[----:B--2---:R-:W-:-:S05]  /*11a0*/  @!P0 IMAD.WIDE R12, R17, 0x2, R12 ;  /* 0x00000002110c8825 */ /* 0x004fca00078e020c */
[----:B------:R-:W2:Y:S01]  /*11b0*/  @!P0 LDG.E.U16.CONSTANT R16, desc[UR6][R12.64] ;  /* 0x000000060c108981 */ /* 0x000ea2000c1e9500 */
[----:B-1----:R-:W-:-:S05]  /*11c0*/  @!P0 IMAD.WIDE R14, R11, 0x2, R14 ;  /* 0x000000020b0e8825 */ /* 0x002fca00078e020e */
[----:B------:R-:W3:Y:S01]  /*11d0*/  @!P0 LDG.E.U16.CONSTANT R17, desc[UR6][R14.64] ;  /* 0x000000060e118981 */ /* 0x000ee2000c1e9500 */
[----:B------:R-:W-:-:S04]  /*11e0*/  IMAD R11, R9, R10, R29 ;  /* 0x0000000a090b7224 */ /* 0x000fc800078e021d */
[----:B------:R-:W-:-:S04]  /*11f0*/  IMAD R11, R11, 0x2, R6 ;  /* 0x000000020b0b7824 */ /* 0x000fc800078e0206 */
[----:B------:R-:W-:Y:S01]  /*1200*/  IMAD R10, R10, 0x40, R11 ;  /* 0x000000400a0a7824 */ /* 0x000fe200078e020b */
[----:B------:R-:W-:Y:S02]  /*1210*/  @P0 PRMT R16, RZ, 0x7610, R16 ;  /* 0x00007610ff100816 */ /* 0x000fe40000000010 */
[----:B------:R-:W-:-:S03]  /*1220*/  @P0 PRMT R17, RZ, 0x7610, R17 ;  /* 0x00007610ff110816 */ /* 0x000fc60000000011 */
[----:B--2---:R2:W-:Y:S04]  /*1230*/  STS.U16 [R11+0x1980], R16 ;  /* 0x001980100b007388 */ /* 0x0045e80000000400 */
[----:B---3--:R2:W-:Y:S02]  /*1240*/  STS.U16 [R10+0x1980], R17 ;  /* 0x001980110a007388 */ /* 0x0085e40000000400 */
.L_x_18:
[----:B------:R-:W-:Y:S05]  /*1250*/  BSYNC.RECONVERGENT B1 ;  /* 0x0000000000017941 */ /* 0x000fea0003800200 */
.L_x_17:
[C---:B------:R-:W-:Y:S02]  /*1260*/  ISETP.GE.U32.AND P0, PT, R9.reuse, 0x1c, PT ;  /* 0x0000001c0900780c */ /* 0x040fe40003f06070 */
[----:B------:R-:W-:-:S11]  /*1270*/  IADD3 R9, PT, PT, R9, 0x4, RZ ;  /* 0x0000000409097810 */ /* 0x000fd60007ffe0ff */
[----:B------:R-:W-:Y:S05]  /*1280*/  @!P0 BRA `(.L_x_24) ;  /* 0xfffffff400ac8947 */ /* 0x000fea000383ffff */
.L_x_16:
[----:B------:R-:W-:Y:S05]  /*1290*/  BSYNC.RECONVERGENT B0 ;  /* 0x0000000000007941 */ /* 0x000fea0003800200 */
.L_x_15:
[----:B------:R-:W5:Y:S01]  /*12a0*/  LDCU UR4, c[0x0][0x3a4] ;  /* 0x00007480ff0477ac */ /* 0x000f620008000800 */
[----:B-1-34-:R-:W-:Y:S02]  /*12b0*/  CS2R R14, SRZ ;  /* 0x00000000000e7805 */ /* 0x01afe4000001ff00 */
[----:B------:R-:W-:Y:S02]  /*12c0*/  CS2R R12, SRZ ;  /* 0x00000000000c7805 */ /* 0x000fe4000001ff00 */
[----:B0-----:R-:W-:Y:S02]  /*12d0*/  CS2R R30, SRZ ;  /* 0x00000000001e7805 */ /* 0x001fe4000001ff00 */
[----:B------:R-:W-:Y:S01]  /*12e0*/  CS2R R28, SRZ ;  /* 0x00000000001c7805 */ /* 0x000fe2000001ff00 */
[----:B------:R-:W0:Y:S01]  /*12f0*/  LDCU UR5, c[0x0][0x3a0] ;  /* 0x00007400ff0577ac */ /* 0x000e220008000800 */
[----:B-----5:R-:W-:Y:S01]  /*1300*/  UISETP.GE.AND UP0, UPT, UR4, 0x1, UPT ;  /* 0x000000010400788c */ /* 0x020fe2000bf06270 */
[----:B------:R-:W-:Y:S08]  /*1310*/  BAR.SYNC.DEFER_BLOCKING 0x0 ;  /* 0x0000000000007b1d */ /* 0x000ff00000010000 */
[----:B0-----:R-:W-:Y:S05]  /*1320*/  BRA.U !UP0, `(.L_x_25) ;  /* 0x0000000908ac7547 */ /* 0x001fea000b800000 */
[C---:B------:R-:W-:Y:S01]  /*1330*/  ISETP.GE.U32.AND P0, PT, R0.reuse, 0x60, PT ;  /* 0x000000600000780c */ /* 0x040fe20003f06070 */
[----:B------:R-:W-:Y:S01]  /*1340*/  IMAD.MOV.U32 R41, RZ, RZ, RZ ;  /* 0x000000ffff297224 */ /* 0x000fe200078e00ff */
[----:B------:R-:W-:Y:S01]  /*1350*/  LEA.HI R36, R0, 0x1, RZ, 0x1b ;  /* 0x0000000100247811 */ /* 0x000fe200078fd8ff */
[----:B------:R-:W-:-:S03]  /*1360*/  IMAD.MOV.U32 R15, RZ, RZ, RZ ;  /* 0x000000ffff0f7224 */ /* 0x000fc600078e00ff */
[----:B------:R-:W-:-:S04]  /*1370*/  LOP3.LUT R36, R36, 0x3, RZ, 0xc0, !PT ;  /* 0x0000000324247812 */ /* 0x000fc800078ec0ff */
[----:B------:R-:W-:-:S03]  /*1380*/  ISETP.NE.AND P2, PT, R36, RZ, PT ;  /* 0x000000ff2400720c */ /* 0x000fc60003f45270 */
[----:B------:R-:W-:Y:S10]  /*1390*/  @!P0 BRA `(.L_x_26) ;  /* 0x0000000400508947 */ /* 0x000ff40003800000 */
[----:B--2---:R-:W0:Y:S01]  /*13a0*/  S2R R10, SR_LANEID ;  /* 0x00000000000a7919 */ /* 0x004e220000000000 */
[----:B------:R-:W-:Y:S02]  /*13b0*/  LEA.HI R39, R0, 0x1, RZ, 0x1b ;  /* 0x0000000100277811 */ /* 0x000fe400078fd8ff */
[----:B------:R-:W-:Y:S02]  /*13c0*/  CS2R R40, SRZ ;  /* 0x0000000000287805 */ /* 0x000fe4000001ff00 */
[----:B------:R-:W-:Y:S02]  /*13d0*/  CS2R R14, SRZ ;  /* 0x00000000000e7805 */ /* 0x000fe4000001ff00 */
[----:B------:R-:W-:Y:S02]  /*13e0*/  CS2R R30, SRZ ;  /* 0x00000000001e7805 */ /* 0x000fe4000001ff00 */
[----:B------:R-:W-:Y:S02]  /*13f0*/  CS2R R28, SRZ ;  /* 0x00000000001c7805 */ /* 0x000fe4000001ff00 */
[----:B------:R-:W-:-:S02]  /*1400*/  LOP3.LUT R39, R39, 0xffffffc, RZ, 0xc0, !PT ;  /* 0x0ffffffc27277812 */ /* 0x000fc400078ec0ff */
[--C-:B0-----:R-:W-:Y:S02]  /*1410*/  SHF.R.U32.HI R8, RZ, 0x3, R10.reuse ;  /* 0x00000003ff087819 */ /* 0x101fe4000001160a */
[----:B------:R-:W-:Y:S02]  /*1420*/  LOP3.LUT R9, R10, 0x7, RZ, 0xc0, !PT ;  /* 0x000000070a097812 */ /* 0x000fe400078ec0ff */
[----:B------:R-:W-:Y:S01]  /*1430*/  SHF.R.U32.HI R10, RZ, 0x4, R10 ;  /* 0x00000004ff0a7819 */ /* 0x000fe2000001160a */
[C---:B------:R-:W-:Y:S01]  /*1440*/  IMAD.SHL.U32 R12, R8.reuse, 0x8, RZ ;  /* 0x00000008080c7824 */ /* 0x040fe200078e00ff */
[----:B------:R-:W-:-:S03]  /*1450*/  SHF.L.U32 R13, R8, 0x3, RZ ;  /* 0x00000003080d7819 */ /* 0x000fc600000006ff */
[----:B------:R-:W-:Y:S01]  /*1460*/  IMAD.SHL.U32 R8, R10, 0x8, RZ ;  /* 0x000000080a087824 */ /* 0x000fe200078e00ff */
[--C-:B------:R-:W-:Y:S01]  /*1470*/  LOP3.LUT R11, R12, 0x8, R9.reuse, 0xe2, !PT ;  /* 0x000000080c0b7812 */ /* 0x100fe200078ee209 */
[----:B------:R-:W-:Y:S01]  /*1480*/  IMAD R10, R10, 0x8, R9 ;  /* 0x000000080a0a7824 */ /* 0x000fe200078e0209 */
[----:B------:R-:W-:Y:S02]  /*1490*/  LOP3.LUT R9, R13, 0x8, RZ, 0xe2, !PT ;  /* 0x000000080d097812 */ /* 0x000fe400078ee2ff */
[----:B------:R-:W-:Y:S01]  /*14a0*/  CS2R R12, SRZ ;  /* 0x00000000000c7805 */ /* 0x000fe2000001ff00 */
[----:B------:R-:W-:Y:S02]  /*14b0*/  IMAD R8, R11, UR4, R8 ;  /* 0x000000040b087c24 */ /* 0x000fe4000f8e0208 */
[----:B------:R-:W-:Y:S02]  /*14c0*/  IMAD R9, R10, UR4, R9 ;  /* 0x000000040a097c24 */ /* 0x000fe4000f8e0209 */
[----:B------:R-:W-:-:S03]  /*14d0*/  IMAD.SHL.U32 R37, R8, 0x2, RZ ;  /* 0x0000000208257824 */ /* 0x000fc600078e00ff */
[----:B------:R-:W-:-:S07]  /*14e0*/  SHF.L.U32 R38, R9, 0x1, RZ ;  /* 0x0000000109267819 */ /* 0x000fce00000006ff */
.L_x_27:
[----:B------:R-:W0:Y:S01]  /*14f0*/  S2R R8, SR_TID.Y ;  /* 0x0000000000087919 */ /* 0x000e220000002200 */
[----:B------:R-:W-:Y:S05]  /*1500*/  WARPSYNC.ALL ;  /* 0x0000000000007948 */ /* 0x000fea0003800000 */
[----:B------:R-:W-:-:S05]  /*1510*/  VIADD R40, R40, 0x4 ;  /* 0x0000000428287836 */ /* 0x000fca0000000000 */
[----:B------:R-:W-:Y:S01]  /*1520*/  ISETP.NE.AND P0, PT, R40, R39, PT ;  /* 0x000000272800720c */ /* 0x000fe20003f05270 */
[C---:B0-----:R-:W-:Y:S02]  /*1530*/  IMAD.SHL.U32 R9, R8.reuse, 0x8, RZ ;  /* 0x0000000808097824 */ /* 0x041fe400078e00ff */
[----:B------:R-:W-:-:S03]  /*1540*/  IMAD.SHL.U32 R10, R8, 0x10, RZ ;  /* 0x00000010080a7824 */ /* 0x000fc600078e00ff */
[----:B------:R-:W-:Y:S02]  /*1550*/  LOP3.LUT R8, R9, 0x1ff0, RZ, 0xc0, !PT ;  /* 0x00001ff009087812 */ /* 0x000fe400078ec0ff */
[----:B------:R-:W-:-:S03]  /*1560*/  LOP3.LUT R10, R10, 0x10, RZ, 0xc0, !PT ;  /* 0x000000100a0a7812 */ /* 0x000fc600078ec0ff */
[--C-:B------:R-:W-:Y:S02]  /*1570*/  IMAD R43, R8, UR4, R41.reuse ;  /* 0x00000004082b7c24 */ /* 0x100fe4000f8e0229 */
[----:B------:R-:W-:Y:S02]  /*1580*/  IMAD R9, R10, UR4, R41 ;  /* 0x000000040a097c24 */ /* 0x000fe4000f8e0229 */
[----:B------:R-:W-:Y:S02]  /*1590*/  IMAD R43, R43, 0x2, R32 ;  /* 0x000000022b2b7824 */ /* 0x000fe400078e0220 */
[----:B------:R-:W-:Y:S01]  /*15a0*/  VIADD R41, R41, 0x80 ;  /* 0x0000008029297836 */ /* 0x000fe20000000000 */
[----:B------:R-:W-:Y:S02]  /*15b0*/  LEA R42, R9, R6, 0x1 ;  /* 0x00000006092a7211 */ /* 0x000fe400078e08ff */
[----:B------:R-:W-:Y:S02]  /*15c0*/  IADD3 R16, PT, PT, R37, 0x1980, R43 ;  /* 0x0000198025107810 */ /* 0x000fe40007ffe02b */
[----:B------:R-:W-:-:S02]  /*15d0*/  IADD3 R21, PT, PT, R38, 0x1980, R42 ;  /* 0x0000198026157810 */ /* 0x000fc40007ffe02a */
[C-C-:B------:R-:W-:Y:S02]  /*15e0*/  IADD3 R9, PT, PT, R38.reuse, 0x19a0, R42.reuse ;  /* 0x000019a026097810 */ /* 0x140fe40007ffe02a */
[----:B------:R-:W-:Y:S01]  /*15f0*/  LDSM.16.M88.4 R16, [R16] ;  /* 0x000000001010783b */ /* 0x000fe20000000200 */
[C-C-:B------:R-:W-:Y:S02]  /*1600*/  IADD3 R45, PT, PT, R37.reuse, 0x19a0, R43.reuse ;  /* 0x000019a0252d7810 */ /* 0x140fe40007ffe02b */
[----:B------:R-:W-:Y:S01]  /*1610*/  IADD3 R44, PT, PT, R37, 0x19c0, R43 ;  /* 0x000019c0252c7810 */ /* 0x000fe20007ffe02b */
[----:B------:R-:W0:Y:S04]  /*1620*/  LDSM.16.M88.4 R20, [R21] ;  /* 0x000000001514783b */ /* 0x000e280000000200 */
[----:B------:R-:W-:Y:S04]  /*1630*/  LDSM.16.M88.4 R24, [R45] ;  /* 0x000000002d18783b */ /* 0x000fe80000000200 */
[----:B------:R-:W1:Y:S01]  /*1640*/  LDSM.16.M88.4 R8, [R9] ;  /* 0x000000000908783b */ /* 0x000e620000000200 */
[----:B0-----:R-:W-:Y:S01]  /*1650*/  HMMA.16816.F32 R28, R16, R20, R28 ;  /* 0x00000014101c723c */ /* 0x001fe2000000181c */
[----:B------:R-:W-:-:S07]  /*1660*/  IADD3 R20, PT, PT, R38, 0x19c0, R42 ;  /* 0x000019c026147810 */ /* 0x000fce0007ffe02a */
[----:B------:R-:W-:Y:S01]  /*1670*/  HMMA.16816.F32 R12, R16, R22, R12 ;  /* 0x00000016100c723c */ /* 0x000fe2000000180c */
[----:B------:R0:W-:Y:S04]  /*1680*/  LDSM.16.M88.4 R16, [R44] ;  /* 0x000000002c10783b */ /* 0x0001e80000000200 */
[----:B------:R-:W2:Y:S01]  /*1690*/  LDSM.16.M88.4 R20, [R20] ;  /* 0x000000001414783b */ /* 0x000ea20000000200 */
[----:B0-----:R-:W-:-:S06]  /*16a0*/  IADD3 R44, PT, PT, R38, 0x1a20, R42 ;  /* 0x00001a20262c7810 */ /* 0x001fcc0007ffe02a */
[----:B-1----:R-:W-:Y:S01]  /*16b0*/  HMMA.16816.F32 R28, R24, R8, R28 ;  /* 0x00000008181c723c */ /* 0x002fe2000000181c */
[----:B------:R-:W-:-:S07]  /*16c0*/  IADD3 R8, PT, PT, R37, 0x19e0, R43 ;  /* 0x000019e025087810 */ /* 0x000fce0007ffe02b */
[----:B------:R-:W-:Y:S01]  /*16d0*/  HMMA.16816.F32 R24, R24, R10, R12 ;  /* 0x0000000a1818723c */ /* 0x000fe2000000180c */
[----:B------:R-:W-:Y:S01]  /*16e0*/  IADD3 R12, PT, PT, R38, 0x19e0, R42 ;  /* 0x000019e0260c7810 */ /* 0x000fe20007ffe02a */
[----:B------:R-:W-:Y:S05]  /*16f0*/  LDSM.16.M88.4 R8, [R8] ;  /* 0x000000000808783b */ /* 0x000fea0000000200 */
[----:B------:R-:W0:Y:S05]  /*1700*/  LDSM.16.M88.4 R12, [R12] ;  /* 0x000000000c0c783b */ /* 0x000e2a0000000200 */
[----:B--2---:R-:W-:Y:S01]  /*1710*/  HMMA.16816.F32 R28, R16, R20, R28 ;  /* 0x00000014101c723c */ /* 0x004fe2000000181c */
[----:B------:R-:W-:-:S07]  /*1720*/  IADD3 R21, PT, PT, R37, 0x1a00, R43 ;  /* 0x00001a0025157810 */ /* 0x000fce0007ffe02b */
[----:B------:R-:W-:Y:S01]  /*1730*/  HMMA.16816.F32 R16, R16, R22, R24 ;  /* 0x000000161010723c */ /* 0x000fe20000001818 */
[C-C-:B------:R-:W-:Y:S01]  /*1740*/  IADD3 R25, PT, PT, R38.reuse, 0x1a00, R42.reuse ;  /* 0x00001a0026197810 */ /* 0x140fe20007ffe02a */
[----:B------:R-:W-:Y:S05]  /*1750*/  LDSM.16.M88.4 R20, [R21] ;  /* 0x000000001514783b */ /* 0x000fea0000000200 */
[----:B------:R-:W1:Y:S05]  /*1760*/  LDSM.16.M88.4 R24, [R25] ;  /* 0x000000001918783b */ /* 0x000e6a0000000200 */
[C---:B0-----:R-:W-:Y:S08]  /*1770*/  HMMA.16816.F32 R28, R8.reuse, R12, R28 ;  /* 0x0000000c081c723c */ /* 0x041ff0000000181c */
[----:B------:R-:W-:Y:S01]  /*1780*/  HMMA.16816.F32 R16, R8, R14, R16 ;  /* 0x0000000e0810723c */ /* 0x000fe20000001810 */
[----:B------:R-:W-:Y:S01]  /*1790*/  IADD3 R9, PT, PT, R37, 0x1a20, R43 ;  /* 0x00001a2025097810 */ /* 0x000fe20007ffe02b */
[----:B------:R-:W-:Y:S05]  /*17a0*/  LDSM.16.M88.4 R12, [R44] ;  /* 0x000000002c0c783b */ /* 0x000fea0000000200 */
[----:B------:R-:W0:Y:S05]  /*17b0*/  LDSM.16.M88.4 R8, [R9] ;  /* 0x000000000908783b */ /* 0x000e2a0000000200 */
[----:B-1----:R-:W-:Y:S01]  /*17c0*/  HMMA.16816.F32 R28, R20, R24, R28 ;  /* 0x00000018141c723c */ /* 0x002fe2000000181c */
[----:B------:R-:W-:-:S07]  /*17d0*/  IADD3 R24, PT, PT, R38, 0x1a40, R42 ;  /* 0x00001a4026187810 */ /* 0x000fce0007ffe02a */
[----:B------:R-:W-:Y:S01]  /*17e0*/  HMMA.16816.F32 R16, R20, R26, R16 ;  /* 0x0000001a1410723c */ /* 0x000fe20000001810 */
[C-C-:B------:R-:W-:Y:S01]  /*17f0*/  IADD3 R20, PT, PT, R37.reuse, 0x1a40, R43.reuse ;  /* 0x00001a4025147810 */ /* 0x140fe20007ffe02b */
[----:B------:R-:W-:Y:S01]  /*1800*/  LDSM.16.M88.4 R24, [R24] ;  /* 0x000000001818783b */ /* 0x000fe20000000200 */
[----:B------:R-:W-:-:S04]  /*1810*/  IADD3 R43, PT, PT, R37, 0x1a60, R43 ;  /* 0x00001a60252b7810 */ /* 0x000fc80007ffe02b */
[----:B------:R-:W1:Y:S05]  /*1820*/  LDSM.16.M88.4 R20, [R20] ;  /* 0x000000001414783b */ /* 0x000e6a0000000200 */
[C---:B0-----:R-:W-:Y:S08]  /*1830*/  HMMA.16816.F32 R28, R8.reuse, R12, R28 ;  /* 0x0000000c081c723c */ /* 0x041ff0000000181c */
[----:B------:R-:W-:Y:S01]  /*1840*/  HMMA.16816.F32 R16, R8, R14, R16 ;  /* 0x0000000e0810723c */ /* 0x000fe20000001810 */
[----:B------:R-:W-:Y:S01]  /*1850*/  IADD3 R8, PT, PT, R38, 0x1a60, R42 ;  /* 0x00001a6026087810 */ /* 0x000fe20007ffe02a */
[----:B------:R-:W-:Y:S05]  /*1860*/  LDSM.16.M88.4 R12, [R43] ;  /* 0x000000002b0c783b */ /* 0x000fea0000000200 */
[----:B------:R-:W0:Y:S05]  /*1870*/  LDSM.16.M88.4 R8, [R8] ;  /* 0x000000000808783b */ /* 0x000e2a0000000200 */
[C---:B-1----:R-:W-:Y:S08]  /*1880*/  HMMA.16816.F32 R28, R20.reuse, R24, R28 ;  /* 0x00000018141c723c */ /* 0x042ff0000000181c */
[----:B------:R-:W-:-:S12]  /*1890*/  HMMA.16816.F32 R16, R20, R26, R16 ;  /* 0x0000001a1410723c */ /* 0x000fd80000001810 */
[C---:B0-----:R-:W-:Y:S08]  /*18a0*/  HMMA.16816.F32 R28, R12.reuse, R8, R28 ;  /* 0x000000080c1c723c */ /* 0x041ff0000000181c */
[----:B------:R-:W-:Y:S01]  /*18b0*/  HMMA.16816.F32 R12, R12, R10, R16 ;  /* 0x0000000a0c0c723c */ /* 0x000fe20000001810 */
[----:B------:R-:W-:-:S04]  /*18c0*/  NOP ;  /* 0x0000000000007918 */ /* 0x000fc80000000000 */
[----:B------:R-:W-:-:S15]  /*18d0*/  @P0 BRA `(.L_x_27) ;  /* 0xfffffffc00040947 */ /* 0x000fde000383ffff */
.L_x_26:
[----:B------:R-:W-:Y:S05]  /*18e0*/  @!P2 BRA `(.L_x_25) ;  /* 0x00000004003ca947 */ /* 0x000fea0003800000 */
[----:B------:R-:W2:Y:S01]  /*18f0*/  S2R R9, SR_TID.Y ;  /* 0x0000000000097919 */ /* 0x000ea20000002200 */
[----:B------:R-:W-:Y:S05]  /*1900*/  WARPSYNC.ALL ;  /* 0x0000000000007948 */ /* 0x000fea0003800000 */
[----:B------:R-:W0:Y:S01]  /*1910*/  S2R R8, SR_LANEID ;  /* 0x0000000000087919 */ /* 0x000e220000000000 */
[----:B------:R-:W-:Y:S01]  /*1920*/  ISETP.NE.AND P0, PT, R36, 0x1, PT ;  /* 0x000000012400780c */ /* 0x000fe20003f05270 */
[C---:B--2---:R-:W-:Y:S01]  /*1930*/  IMAD.SHL.U32 R11, R9.reuse, 0x8, RZ ;  /* 0x00000008090b7824 */ /* 0x044fe200078e00ff */
[----:B------:R-:W-:-:S04]  /*1940*/  SHF.L.U32 R9, R9, 0x4, RZ ;  /* 0x0000000409097819 */ /* 0x000fc800000006ff */
[----:B------:R-:W-:Y:S02]  /*1950*/  LOP3.LUT R18, R9, 0x10, RZ, 0xc0, !PT ;  /* 0x0000001009127812 */ /* 0x000fe400078ec0ff */
[--C-:B0-----:R-:W-:Y:S02]  /*1960*/  SHF.R.U32.HI R10, RZ, 0x3, R8.reuse ;  /* 0x00000003ff0a7819 */ /* 0x101fe40000011608 */
[----:B------:R-:W-:Y:S01]  /*1970*/  LOP3.LUT R16, R11, 0x1ff0, RZ, 0xc0, !PT ;  /* 0x00001ff00b107812 */ /* 0x000fe200078ec0ff */
[--C-:B------:R-:W-:Y:S01]  /*1980*/  IMAD R39, R18, UR4, R41.reuse ;  /* 0x0000000412277c24 */ /* 0x100fe2000f8e0229 */
[----:B------:R-:W-:Y:S01]  /*1990*/  LOP3.LUT R11, R8, 0x7, RZ, 0xc0, !PT ;  /* 0x00000007080b7812 */ /* 0x000fe200078ec0ff */
[C---:B------:R-:W-:Y:S01]  /*19a0*/  IMAD.SHL.U32 R20, R10.reuse, 0x8, RZ ;  /* 0x000000080a147824 */ /* 0x040fe200078e00ff */
[----:B------:R-:W-:Y:S01]  /*19b0*/  SHF.R.U32.HI R8, RZ, 0x4, R8 ;  /* 0x00000004ff087819 */ /* 0x000fe20000011608 */
[----:B------:R-:W-:Y:S02]  /*19c0*/  IMAD.SHL.U32 R37, R10, 0x8, RZ ;  /* 0x000000080a257824 */ /* 0x000fe400078e00ff */
[----:B------:R-:W-:Y:S01]  /*19d0*/  IMAD R9, R16, UR4, R41 ;  /* 0x0000000410097c24 */ /* 0x000fe2000f8e0229 */
[--C-:B------:R-:W-:Y:S01]  /*19e0*/  LOP3.LUT R17, R20, 0x8, R11.reuse, 0xe2, !PT ;  /* 0x0000000814117812 */ /* 0x100fe200078ee20b */
[----:B------:R-:W-:Y:S01]  /*19f0*/  IMAD R39, R39, 0x2, R6 ;  /* 0x0000000227277824 */ /* 0x000fe200078e0206 */
[C---:B------:R-:W-:Y:S01]  /*1a00*/  SHF.L.U32 R38, R8.reuse, 0x3, RZ ;  /* 0x0000000308267819 */ /* 0x040fe200000006ff */
[----:B------:R-:W-:Y:S01]  /*1a10*/  IMAD R10, R8, 0x8, R11 ;  /* 0x00000008080a7824 */ /* 0x000fe200078e020b */
[----:B------:R-:W-:Y:S01]  /*1a20*/  LOP3.LUT R37, R37, 0x8, RZ, 0xe2, !PT ;  /* 0x0000000825257812 */ /* 0x000fe200078ee2ff */
[----:B------:R-:W-:Y:S01]  /*1a30*/  IMAD R40, R9, 0x2, R32 ;  /* 0x0000000209287824 */ /* 0x000fe200078e0220 */
[----:B------:R-:W-:Y:S01]  /*1a40*/  IADD3 R8, PT, PT, R39, 0x1980, RZ ;  /* 0x0000198027087810 */ /* 0x000fe20007ffe0ff */
[----:B------:R-:W-:Y:S01]  /*1a50*/  IMAD R38, R17, UR4, R38 ;  /* 0x0000000411267c24 */ /* 0x000fe2000f8e0226 */
[----:B------:R-:W-:Y:S01]  /*1a60*/  IADD3 R16, PT, PT, R39, 0x19a0, RZ ;  /* 0x000019a027107810 */ /* 0x000fe20007ffe0ff */
[----:B------:R-:W-:-:S02]  /*1a70*/  IMAD R37, R10, UR4, R37 ;  /* 0x000000040a257c24 */ /* 0x000fc4000f8e0225 */
[----:B------:R-:W-:Y:S02]  /*1a80*/  VIADD R9, R40, 0x1980 ;  /* 0x0000198028097836 */ /* 0x000fe40000000000 */
[C---:B------:R-:W-:Y:S02]  /*1a90*/  IMAD.U32 R8, R37.reuse, 0x2, R8 ;  /* 0x0000000225087824 */ /* 0x040fe400078e0008 */
[----:B------:R-:W-:Y:S02]  /*1aa0*/  IMAD.U32 R24, R38, 0x2, R9 ;  /* 0x0000000226187824 */ /* 0x000fe400078e0009 */
[----:B------:R-:W-:Y:S02]  /*1ab0*/  VIADD R17, R40, 0x19a0 ;  /* 0x000019a028117836 */ /* 0x000fe40000000000 */
[----:B------:R-:W-:Y:S01]  /*1ac0*/  LDSM.16.M88.4 R8, [R8] ;  /* 0x000000000808783b */ /* 0x000fe20000000200 */
[----:B------:R-:W-:Y:S02]  /*1ad0*/  IMAD.U32 R20, R37, 0x2, R16 ;  /* 0x0000000225147824 */ /* 0x000fe400078e0010 */
[----:B------:R-:W-:Y:S01]  /*1ae0*/  IMAD.U32 R17, R38, 0x2, R17 ;  /* 0x0000000226117824 */ /* 0x000fe200078e0011 */
[----:B------:R-:W0:Y:S04]  /*1af0*/  LDSM.16.M88.4 R24, [R24] ;  /* 0x000000001818783b */ /* 0x000e280000000200 */
[----:B------:R-:W-:Y:S04]  /*1b00*/  LDSM.16.M88.4 R20, [R20] ;  /* 0x000000001414783b */ /* 0x000fe80000000200 */
[----:B------:R-:W1:Y:S01]  /*1b10*/  LDSM.16.M88.4 R16, [R17] ;  /* 0x000000001110783b */ /* 0x000e620000000200 */
[C---:B0-----:R-:W-:Y:S08]  /*1b20*/  HMMA.16816.F32 R28, R24.reuse, R8, R28 ;  /* 0x00000008181c723c */ /* 0x041ff0000000181c */
[----:B------:R-:W-:-:S12]  /*1b30*/  HMMA.16816.F32 R12, R24, R10, R12 ;  /* 0x0000000a180c723c */ /* 0x000fd8000000180c */
[C---:B-1----:R-:W-:Y:S08]  /*1b40*/  HMMA.16816.F32 R28, R16.reuse, R20, R28 ;  /* 0x00000014101c723c */ /* 0x042ff0000000181c */
[----:B------:R-:W-:Y:S01]  /*1b50*/  HMMA.16816.F32 R12, R16, R22, R12 ;  /* 0x00000016100c723c */ /* 0x000fe2000000180c */
[----:B------:R-:W-:-:S04]  /*1b60*/  NOP ;  /* 0x0000000000007918 */ /* 0x000fc80000000000 */
[----:B------:R-:W-:-:S15]  /*1b70*/  @!P0 BRA `(.L_x_25) ;  /* 0x0000000000988947 */ /* 0x000fde0003800000 */
[C---:B------:R-:W-:Y:S01]  /*1b80*/  IADD3 R8, PT, PT, R39.reuse, 0x19c0, RZ ;  /* 0x000019c027087810 */ /* 0x040fe20007ffe0ff */
[----:B------:R-:W-:Y:S01]  /*1b90*/  VIADD R9, R40, 0x19c0 ;  /* 0x000019c028097836 */ /* 0x000fe20000000000 */
[----:B------:R-:W-:Y:S05]  /*1ba0*/  WARPSYNC.ALL ;  /* 0x0000000000007948 */ /* 0x000fea0003800000 */
[----:B------:R-:W-:Y:S01]  /*1bb0*/  IMAD.U32 R24, R38, 0x2, R9 ;  /* 0x0000000226187824 */ /* 0x000fe200078e0009 */
[----:B------:R-:W-:Y:S01]  /*1bc0*/  IADD3 R16, PT, PT, R39, 0x19e0, RZ ;  /* 0x000019e027107810 */ /* 0x000fe20007ffe0ff */
[----:B------:R-:W-:Y:S01]  /*1bd0*/  IMAD.U32 R8, R37, 0x2, R8 ;  /* 0x0000000225087824 */ /* 0x000fe200078e0008 */
[----:B------:R-:W-:Y:S01]  /*1be0*/  ISETP.NE.AND P0, PT, R36, 0x2, PT ;  /* 0x000000022400780c */ /* 0x000fe20003f05270 */
[----:B------:R-:W-:-:S02]  /*1bf0*/  VIADD R17, R40, 0x19e0 ;  /* 0x000019e028117836 */ /* 0x000fc40000000000 */
        /* <DEDUP_REMOVED lines=17> */
[----:B------:R-:W-:Y:S02]  /*1d10*/  IMAD.U32 R8, R37, 0x2, R8 ;  /* 0x0000000225087824 */ /* 0x000fe400078e0008 */
        /* <DEDUP_REMOVED lines=10> */
[----:B------:R-:W-:-:S15]  /*1dc0*/  HMMA.16816.F32 R12, R16, R22, R12 ;  /* 0x00000016100c723c */ /* 0x000fde000000180c */
[----:B------:R-:W-:-:S05]  /*1dd0*/  NOP ;  /* 0x0000000000007918 */ /* 0x000fca0000000000 */
.L_x_25:
[----:B------:R-:W0:Y:S01]  /*1de0*/  S2R R37, SR_TID.Y ;  /* 0x0000000000257919 */ /* 0x000e220000002200 */
[----:B------:R-:W-:Y:S01]  /*1df0*/  ISETP.GT.U32.AND P0, PT, R7, 0x1f, PT ;  /* 0x0000001f0700780c */ /* 0x000fe20003f04070 */
[----:B------:R-:W-:Y:S05]  /*1e00*/  WARPSYNC.ALL ;  /* 0x0000000000007948 */ /* 0x000fea0003800000 */
[----:B------:R-:W1:Y:S01]  /*1e10*/  S2R R9, SR_LANEID ;  /* 0x0000000000097919 */ /* 0x000e620000000000 */
[----:B------:R-:W-:Y:S01]  /*1e20*/  BSSY B0, `(.L_x_28) ;  /* 0x0000076000007945 */ /* 0x000fe20003800000 */
[C---:B0-----:R-:W-:Y:S01]  /*1e30*/  IMAD.SHL.U32 R36, R37.reuse, 0x10, RZ ;  /* 0x0000001025247824 */ /* 0x041fe200078e00ff */
[----:B------:R-:W-:-:S04]  /*1e40*/  SHF.L.U32 R8, R37, 0xa, RZ ;  /* 0x0000000a25087819 */ /* 0x000fc800000006ff */
[----:B------:R-:W-:Y:S02]  /*1e50*/  LOP3.LUT R36, R36, 0x10, RZ, 0xc0, !PT ;  /* 0x0000001024247812 */ /* 0x000fe400078ec0ff */
[----:B--2---:R-:W-:Y:S02]  /*1e60*/  LOP3.LUT R11, R8, 0xff800, RZ, 0xc0, !PT ;  /* 0x000ff800080b7812 */ /* 0x004fe400078ec0ff */
[----:B-1----:R-:W-:Y:S02]  /*1e70*/  SHF.R.U32.HI R8, RZ, 0x2, R9 ;  /* 0x00000002ff087819 */ /* 0x002fe40000011609 */
[----:B------:R-:W-:Y:S01]  /*1e80*/  LOP3.LUT R9, R9, 0x3, RZ, 0xc0, !PT ;  /* 0x0000000309097812 */ /* 0x000fe200078ec0ff */
[----:B------:R-:W-:-:S04]  /*1e90*/  IMAD R11, R36, 0x4, R11 ;  /* 0x00000004240b7824 */ /* 0x000fc800078e020b */
[----:B------:R-:W-:Y:S01]  /*1ea0*/  IMAD R8, R8, 0x10, R9 ;  /* 0x0000001008087824 */ /* 0x000fe200078e0209 */
[----:B------:R-:W-:-:S05]  /*1eb0*/  IADD3 R11, PT, PT, R32, 0x180, R11 ;  /* 0x00000180200b7810 */ /* 0x000fca0007ffe00b */
[----:B------:R-:W-:-:S05]  /*1ec0*/  IMAD.U32 R8, R8, 0x8, R11 ;  /* 0x0000000808087824 */ /* 0x000fca00078e000b */
[----:B------:R0:W-:Y:S04]  /*1ed0*/  STS.64 [R8], R28 ;  /* 0x0000001c08007388 */ /* 0x0001e80000000a00 */
[----:B------:R0:W-:Y:S04]  /*1ee0*/  STS.64 [R8+0x400], R30 ;  /* 0x0004001e08007388 */ /* 0x0001e80000000a00 */
[----:B------:R0:W-:Y:S04]  /*1ef0*/  STS.64 [R8+0x20], R12 ;  /* 0x0000200c08007388 */ /* 0x0001e80000000a00 */
[----:B------:R0:W-:Y:S01]  /*1f00*/  STS.64 [R8+0x420], R14 ;  /* 0x0004200e08007388 */ /* 0x0001e20000000a00 */
[----:B------:R-:W-:Y:S06]  /*1f10*/  BAR.SYNC.DEFER_BLOCKING 0x0 ;  /* 0x0000000000007b1d */ /* 0x000fec0000010000 */
[----:B------:R-:W-:Y:S05]  /*1f20*/  @P0 BRA `(.L_x_29) ;  /* 0x0000000400940947 */ /* 0x000fea0003800000 */
[----:B------:R-:W-:-:S07]  /*1f30*/  MOV R11, R7 ;  /* 0x00000007000b7202 */ /* 0x000fce0000000f00 */
.L_x_41:
[----:B------:R-:W-:Y:S01]  /*1f40*/  ISETP.GE.AND P0, PT, R35, UR5, PT ;  /* 0x0000000523007c0c */ /* 0x000fe2000bf06270 */
[----:B------:R-:W-:Y:S01]  /*1f50*/  IMAD R9, R11, 0x20, R34 ;  /* 0x000000200b097824 */ /* 0x000fe200078e0222 */
[----:B------:R-:W-:Y:S01]  /*1f60*/  UMOV UR8, 0xffffffff ;  /* 0xffffffff00087882 */ /* 0x000fe20000000000 */
[----:B0-----:R-:W-:Y:S02]  /*1f70*/  IMAD.MOV.U32 R12, RZ, RZ, -0x800000 ;  /* 0xff800000ff0c7424 */ /* 0x001fe400078e00ff */
[----:B--2---:R-:W-:-:S08]  /*1f80*/  IMAD R10, R9, 0x4, R32 ;  /* 0x00000004090a7824 */ /* 0x004fd000078e0220 */
[----:B------:R-:W0:Y:S01]  /*1f90*/  @!P0 LDS R8, [R10+0x180] ;  /* 0x000180000a088984 */ /* 0x000e220000000800 */
[----:B------:R-:W0:Y:S02]  /*1fa0*/  @!P0 LDC R9, c[0x0][0x3a8] ;  /* 0x0000ea00ff098b82 */ /* 0x000e240000000800 */
[----:B0-----:R-:W-:Y:S01]  /*1fb0*/  @!P0 FMUL R12, R8, R9 ;  /* 0x00000009080c8220 */ /* 0x001fe20000400000 */
[----:B-1----:R-:W-:Y:S06]  /*1fc0*/  BRA.DIV UR8, `(.L_x_30) ;  /* 0x0000002e080c7947 */ /* 0x002fec000b800000 */
[----:B------:R-:W0:Y:S02]  /*1fd0*/  SHFL.DOWN PT, R9, R12, 0x10, 0x1f ;  /* 0x0a001f000c097f89 */ /* 0x000e2400000e0000 */
[----:B0-----:R-:W-:-:S05]  /*1fe0*/  FMNMX R13, R9, R12, !PT ;  /* 0x0000000c090d7209 */ /* 0x001fca0007800000 */
[----:B------:R-:W0:Y:S02]  /*1ff0*/  SHFL.DOWN PT, R8, R13, 0x8, 0x1f ;  /* 0x09001f000d087f89 */ /* 0x000e2400000e0000 */
[----:B0-----:R-:W-:Y:S02]  /*2000*/  FMNMX R14, R13, R8, !PT ;  /* 0x000000080d0e7209 */ /* 0x001fe40007800000 */
[----:B------:R-:W-:-:S03]  /*2010*/  LEA R8, R11, R32, 0x2 ;  /* 0x000000200b087211 */ /* 0x000fc600078e10ff */
[----:B------:R-:W0:Y:S04]  /*2020*/  SHFL.DOWN PT, R9, R14, 0x4, 0x1f ;  /* 0x08801f000e097f89 */ /* 0x000e2800000e0000 */
[----:B------:R-:W-:Y:S01]  /*2030*/  LDS R18, [R8] ;  /* 0x0000000008127984 */ /* 0x000fe20000000800 */
[----:B0-----:R-:W-:-:S05]  /*2040*/  FMNMX R15, R14, R9, !PT ;  /* 0x000000090e0f7209 */ /* 0x001fca0007800000 */
[----:B------:R-:W0:Y:S02]  /*2050*/  SHFL.DOWN PT, R16, R15, 0x2, 0x1f ;  /* 0x08401f000f107f89 */ /* 0x000e2400000e0000 */
[----:B0-----:R-:W-:-:S05]  /*2060*/  FMNMX R16, R15, R16, !PT ;  /* 0x000000100f107209 */ /* 0x001fca0007800000 */
[----:B------:R-:W0:Y:S02]  /*2070*/  SHFL.DOWN PT, R9, R16, 0x1, 0x1f ;  /* 0x08201f0010097f89 */ /* 0x000e2400000e0000 */
[----:B0-----:R-:W-:-:S06]  /*2080*/  FMNMX3 R9, R16, R9, R18, !PT ;  /* 0x0000000910097276 */ /* 0x001fcc0007800012 */
[----:B------:R-:W0:Y:S02]  /*2090*/  SHFL.IDX PT, R9, R9, RZ, 0x1f ;  /* 0x00001fff09097589 */ /* 0x000e2400000e0000 */
.L_x_73:
[----:B------:R-:W1:Y:S01]  /*20a0*/  LDS R20, [R8+0x80] ;  /* 0x0000800008147984 */ /* 0x000e620000000800 */
[----:B------:R-:W-:Y:S01]  /*20b0*/  BSSY.RECONVERGENT B1, `(.L_x_31) ;  /* 0x0000011000017945 */ /* 0x000fe20003800200 */
[----:B------:R-:W-:Y:S01]  /*20c0*/  ISETP.NE.AND P2, PT, R34, RZ, PT ;  /* 0x000000ff2200720c */ /* 0x000fe20003f45270 */
[----:B------:R-:W-:Y:S01]  /*20d0*/  IMAD.MOV.U32 R13, RZ, RZ, RZ ;  /* 0x000000ffff0d7224 */ /* 0x000fe200078e00ff */
[----:B-1----:R-:W-:-:S13]  /*20e0*/  FSETP.GT.AND P3, PT, R20, RZ, PT ;  /* 0x000000ff1400720b */ /* 0x002fda0003f64000 */
[----:B------:R-:W-:Y:S05]  /*20f0*/  @!P3 BRA `(.L_x_32) ;  /* 0x000000000030b947 */ /* 0x000fea0003800000 */
[----:B------:R-:W-:Y:S02]  /*2100*/  IMAD.MOV.U32 R14, RZ, RZ, 0x3bbb989d ;  /* 0x3bbb989dff0e7424 */ /* 0x000fe400078e00ff */
[----:B0-----:R-:W-:Y:S01]  /*2110*/  FADD R13, R18, -R9 ;  /* 0x80000009120d7221 */ /* 0x001fe20000000000 */
[----:B------:R-:W-:-:S03]  /*2120*/  IMAD.MOV.U32 R15, RZ, RZ, 0x437c0000 ;  /* 0x437c0000ff0f7424 */ /* 0x000fc600078e00ff */
[----:B------:R-:W-:-:S04]  /*2130*/  FFMA.SAT R14, R13, R14, 0.5 ;  /* 0x3f0000000d0e7423 */ /* 0x000fc8000000200e */
[----:B------:R-:W-:-:S04]  /*2140*/  FFMA.RM R14, R14, R15, 12582913 ;  /* 0x4b4000010e0e7423 */ /* 0x000fc8000000400f */
[C---:B------:R-:W-:Y:S01]  /*2150*/  FADD R16, R14.reuse, -12583039 ;  /* 0xcb40007f0e107421 */ /* 0x040fe20000000000 */
[----:B------:R-:W-:-:S03]  /*2160*/  SHF.L.U32 R14, R14, 0x17, RZ ;  /* 0x000000170e0e7819 */ /* 0x000fc600000006ff */
[----:B------:R-:W-:-:S04]  /*2170*/  FFMA R16, R13, 1.4426950216293334961, -R16 ;  /* 0x3fb8aa3b0d107823 */ /* 0x000fc80000000810 */
[----:B------:R-:W-:-:S04]  /*2180*/  FFMA R16, R13, 1.925963033500011079e-08, R16 ;  /* 0x32a570600d107823 */ /* 0x000fc80000000010 */
[----:B------:R-:W0:Y:S02]  /*2190*/  MUFU.EX2 R13, R16 ;  /* 0x00000010000d7308 */ /* 0x000e240000000800 */
[----:B0-----:R-:W-:-:S04]  /*21a0*/  FMUL R13, R14, R13 ;  /* 0x0000000d0e0d7220 */ /* 0x001fc80000400000 */
[----:B------:R-:W-:-:S07]  /*21b0*/  FMUL R13, R20, R13 ;  /* 0x0000000d140d7220 */ /* 0x000fce0000400000 */
.L_x_32:
[----:B------:R-:W-:Y:S05]  /*21c0*/  BSYNC.RECONVERGENT B1 ;  /* 0x0000000000017941 */ /* 0x000fea0003800200 */
.L_x_31:
[----:B------:R1:W-:Y:S01]  /*21d0*/  @!P2 STS [R8+0x100], R13 ;  /* 0x0001000d0800a388 */ /* 0x0003e20000000800 */
[----:B------:R-:W-:Y:S01]  /*21e0*/  BSSY.RECONVERGENT B1, `(.L_x_33) ;  /* 0x000000e000017945 */ /* 0x000fe20003800200 */
[----:B------:R-:W-:-:S03]  /*21f0*/  IMAD.MOV.U32 R15, RZ, RZ, RZ ;  /* 0x000000ffff0f7224 */ /* 0x000fc600078e00ff */
[----:B------:R-:W-:Y:S05]  /*2200*/  @P0 BRA `(.L_x_34) ;  /* 0x00000000002c0947 */ /* 0x000fea0003800000 */
[----:B------:R-:W-:Y:S02]  /*2210*/  IMAD.MOV.U32 R15, RZ, RZ, 0x3bbb989d ;  /* 0x3bbb989dff0f7424 */ /* 0x000fe400078e00ff */
[----:B0-----:R-:W-:Y:S01]  /*2220*/  FADD R12, -R9, R12 ;  /* 0x0000000c090c7221 */ /* 0x001fe20000000100 */
        /* <DEDUP_REMOVED lines=8> */
[----:B0-----:R-:W-:-:S07]  /*22b0*/  FMUL R15, R14, R15 ;  /* 0x0000000f0e0f7220 */ /* 0x001fce0000400000 */
.L_x_34:
[----:B------:R-:W-:Y:S05]  /*22c0*/  BSYNC.RECONVERGENT B1 ;  /* 0x0000000000017941 */ /* 0x000fea0003800200 */
.L_x_33:
[----:B------:R-:W-:-:S03]  /*22d0*/  UMOV UR8, 0xffffffff ;  /* 0xffffffff00087882 */ /* 0x000fc60000000000 */
[----:B------:R-:W-:Y:S05]  /*22e0*/  BRA.DIV UR8, `(.L_x_35) ;  /* 0x0000002e08107947 */ /* 0x000fea000b800000 */
[----:B------:R-:W2:Y:S02]  /*22f0*/  SHFL.DOWN PT, R12, R15, 0x10, 0x1f ;  /* 0x0a001f000f0c7f89 */ /* 0x000ea400000e0000 */
[----:B--2---:R-:W-:-:S05]  /*2300*/  FADD R12, R12, R15 ;  /* 0x0000000f0c0c7221 */ /* 0x004fca0000000000 */
[----:B------:R-:W2:Y:S02]  /*2310*/  SHFL.DOWN PT, R17, R12, 0x8, 0x1f ;  /* 0x09001f000c117f89 */ /* 0x000ea400000e0000 */
[----:B--2---:R-:W-:-:S05]  /*2320*/  FADD R17, R12, R17 ;  /* 0x000000110c117221 */ /* 0x004fca0000000000 */
[----:B------:R-:W2:Y:S02]  /*2330*/  SHFL.DOWN PT, R14, R17, 0x4, 0x1f ;  /* 0x08801f00110e7f89 */ /* 0x000ea400000e0000 */
[----:B--2---:R-:W-:-:S05]  /*2340*/  FADD R14, R17, R14 ;  /* 0x0000000e110e7221 */ /* 0x004fca0000000000 */
[----:B------:R-:W2:Y:S02]  /*2350*/  SHFL.DOWN PT, R19, R14, 0x2, 0x1f ;  /* 0x08401f000e137f89 */ /* 0x000ea400000e0000 */
[----:B--2---:R-:W-:-:S05]  /*2360*/  FADD R19, R14, R19 ;  /* 0x000000130e137221 */ /* 0x004fca0000000000 */
[----:B------:R-:W2:Y:S02]  /*2370*/  SHFL.DOWN PT, R16, R19, 0x1, 0x1f ;  /* 0x08201f0013107f89 */ /* 0x000ea400000e0000 */
[----:B--2---:R-:W-:-:S04]  /*2380*/  FADD R16, R19, R16 ;  /* 0x0000001013107221 */ /* 0x004fc80000000000 */
[----:B-1----:R-:W-:-:S05]  /*2390*/  FADD R13, R16, R13 ;  /* 0x0000000d100d7221 */ /* 0x002fca0000000000 */
[----:B------:R1:W2:Y:S02]  /*23a0*/  SHFL.IDX PT, R16, R13, RZ, 0x1f ;  /* 0x00001fff0d107589 */ /* 0x0002a400000e0000 */
.L_x_81:
[----:B0-----:R0:W-:Y:S01]  /*23b0*/  @!P2 STS [R8], R9 ;  /* 0x000000090800a388 */ /* 0x0011e20000000800 */
[----:B------:R-:W-:Y:S03]  /*23c0*/  BSSY.RECONVERGENT B1, `(.L_x_36) ;  /* 0x0000015000017945 */ /* 0x000fe60003800200 */
[----:B--2---:R0:W-:Y:S01]  /*23d0*/  @!P2 STS [R8+0x80], R16 ;  /* 0x000080100800a388 */ /* 0x0041e20000000800 */
[----:B------:R-:W-:Y:S05]  /*23e0*/  @P0 BRA `(.L_x_37) ;  /* 0x0000000000440947 */ /* 0x000fea0003800000 */
[----:B0-----:R-:W0:Y:S01]  /*23f0*/  MUFU.RCP R9, R16 ;  /* 0x0000001000097308 */ /* 0x001e220000001000 */
[----:B------:R-:W-:Y:S07]  /*2400*/  BSSY.RECONVERGENT B2, `(.L_x_38) ;  /* 0x000000d000027945 */ /* 0x000fee0003800200 */
[----:B------:R-:W2:Y:S01]  /*2410*/  FCHK P0, R15, R16 ;  /* 0x000000100f007302 */ /* 0x000ea20000000000 */
[----:B0-----:R-:W-:-:S04]  /*2420*/  FFMA R8, -R16, R9, 1 ;  /* 0x3f80000010087423 */ /* 0x001fc80000000109 */
[----:B------:R-:W-:-:S04]  /*2430*/  FFMA R8, R9, R8, R9 ;  /* 0x0000000809087223 */ /* 0x000fc80000000009 */
[----:B------:R-:W-:-:S04]  /*2440*/  FFMA R9, R8, R15, RZ ;  /* 0x0000000f08097223 */ /* 0x000fc800000000ff */
[----:B------:R-:W-:-:S04]  /*2450*/  FFMA R12, -R16, R9, R15 ;  /* 0x00000009100c7223 */ /* 0x000fc8000000010f */
[----:B------:R-:W-:Y:S01]  /*2460*/  FFMA R8, R8, R12, R9 ;  /* 0x0000000c08087223 */ /* 0x000fe20000000009 */
[----:B--2---:R-:W-:Y:S06]  /*2470*/  @!P0 BRA `(.L_x_39) ;  /* 0x0000000000148947 */ /* 0x004fec0003800000 */
[----:B------:R-:W-:Y:S01]  /*2480*/  IMAD.MOV.U32 R8, RZ, RZ, R15 ;  /* 0x000000ffff087224 */ /* 0x000fe200078e000f */
[----:B------:R-:W-:Y:S01]  /*2490*/  MOV R12, 0x24c0 ;  /* 0x000024c0000c7802 */ /* 0x000fe20000000f00 */
[----:B------:R-:W-:-:S07]  /*24a0*/  IMAD.MOV.U32 R9, RZ, RZ, R16 ;  /* 0x000000ffff097224 */ /* 0x000fce00078e0010 */
[----:B-1----:R-:W-:Y:S05]  /*24b0*/  CALL.REL.NOINC `($__internal_0_$__cuda_sm3x_div_rn_noftz_f32_slowpath) ;  /* 0x0000002c005c7944 */ /* 0x002fea0003c00000 */
[----:B------:R-:W-:-:S07]  /*24c0*/  IMAD.MOV.U32 R8, RZ, RZ, R14 ;  /* 0x000000ffff087224 */ /* 0x000fce00078e000e */
.L_x_39:
[----:B------:R-:W-:Y:S05]  /*24d0*/  BSYNC.RECONVERGENT B2 ;  /* 0x0000000000027941 */ /* 0x000fea0003800200 */
.L_x_38:
[----:B------:R-:W-:Y:S01]  /*24e0*/  F2FP.F16.F32.PACK_AB R8, RZ, R8 ;  /* 0x00000008ff08723e */ /* 0x000fe200000000ff */
[----:B------:R-:W-:Y:S06]  /*24f0*/  BRA `(.L_x_40) ;  /* 0x0000000000047947 */ /* 0x000fec0003800000 */
.L_x_37:
[----:B0-----:R-:W-:-:S07]  /*2500*/  PRMT R8, RZ, 0x7610, R8 ;  /* 0x00007610ff087816 */ /* 0x001fce0000000008 */
.L_x_40:
[----:B------:R-:W-:Y:S05]  /*2510*/  BSYNC.RECONVERGENT B1 ;  /* 0x0000000000017941 */ /* 0x000fea0003800200 */
.L_x_36:
[C---:B------:R-:W-:Y:S02]  /*2520*/  LEA R9, R11.reuse, R34, 0x5 ;  /* 0x000000220b097211 */ /* 0x040fe400078e28ff */
[C---:B------:R-:W-:Y:S01]  /*2530*/  ISETP.GE.U32.AND P0, PT, R11.reuse, 0x1c, PT ;  /* 0x0000001c0b00780c */ /* 0x040fe20003f06070 */
[----:B------:R-:W-:Y:S02]  /*2540*/  VIADD R11, R11, 0x4 ;  /* 0x000000040b0b7836 */ /* 0x000fe40000000000 */
[----:B------:R-:W-:-:S05]  /*2550*/  IMAD R10, R9, -0x2, R10 ;  /* 0xfffffffe090a7824 */ /* 0x000fca00078e020a */
[----:B------:R2:W-:Y:S05]  /*2560*/  STS.U16 [R10+0x1180], R8 ;  /* 0x001180080a007388 */ /* 0x0005ea0000000400 */
[----:B------:R-:W-:Y:S05]  /*2570*/  @!P0 BRA `(.L_x_41) ;  /* 0xfffffff800708947 */ /* 0x000fea000383ffff */
.L_x_29:
[----:B------:R-:W-:Y:S05]  /*2580*/  BSYNC B0 ;  /* 0x0000000000007941 */ /* 0x000fea0003800000 */
.L_x_28:
[----:B--2---:R-:W2:Y:S01]  /*2590*/  S2R R10, SR_LANEID ;  /* 0x00000000000a7919 */ /* 0x004ea20000000000 */
[----:B------:R-:W3:Y:S01]  /*25a0*/  LDCU UR8, c[0x0][0x3a4] ;  /* 0x00007480ff0877ac */ /* 0x000ee20008000800 */
[----:B0-----:R-:W-:Y:S02]  /*25b0*/  IMAD.SHL.U32 R8, R7, 0x200, RZ ;  /* 0x0000020007087824 */ /* 0x001fe400078e00ff */
[----:B---3--:R-:W-:Y:S01]  /*25c0*/  IMAD.U32 R34, RZ, RZ, UR8 ;  /* 0x00000008ff227e24 */ /* 0x008fe2000f8e00ff */
[----:B------:R-:W-:Y:S05]  /*25d0*/  WARPSYNC.ALL ;  /* 0x0000000000007948 */ /* 0x000fea0003800000 */
[----:B------:R-:W-:Y:S01]  /*25e0*/  BAR.SYNC.DEFER_BLOCKING 0x0 ;  /* 0x0000000000007b1d */ /* 0x000fe20000010000 */
[----:B------:R-:W-:-:S02]  /*25f0*/  ISETP.GE.AND P0, PT, R34, 0x1, PT ;  /* 0x000000012200780c */ /* 0x000fc40003f06270 */
[--C-:B--2---:R-:W-:Y:S02]  /*2600*/  SHF.R.U32.HI R9, RZ, 0x3, R10.reuse ;  /* 0x00000003ff097819 */ /* 0x104fe4000001160a */
[----:B------:R-:W-:Y:S02]  /*2610*/  LOP3.LUT R11, R10, 0x7, RZ, 0xc0, !PT ;  /* 0x000000070a0b7812 */ /* 0x000fe400078ec0ff */
[----:B------:R-:W-:Y:S01]  /*2620*/  SHF.R.U32.HI R10, RZ, 0x4, R10 ;  /* 0x00000004ff0a7819 */ /* 0x000fe2000001160a */
[----:B------:R-:W-:Y:S01]  /*2630*/  IMAD.SHL.U32 R16, R9, 0x8, RZ ;  /* 0x0000000809107824 */ /* 0x000fe200078e00ff */
[----:B------:R-:W-:-:S03]  /*2640*/  LOP3.LUT R9, R8, 0x7fc00, RZ, 0xc0, !PT ;  /* 0x0007fc0008097812 */ /* 0x000fc600078ec0ff */
[----:B------:R-:W-:Y:S01]  /*2650*/  IMAD.SHL.U32 R17, R10, 0x8, RZ ;  /* 0x000000080a117824 */ /* 0x000fe200078e00ff */
[----:B------:R-:W-:Y:S02]  /*2660*/  LOP3.LUT R16, R16, 0x8, R11, 0xe2, !PT ;  /* 0x0000000810107812 */ /* 0x000fe400078ee20b */
[----:B------:R-:W-:-:S03]  /*2670*/  IADD3 R9, PT, PT, R32, R9, RZ ;  /* 0x0000000920097210 */ /* 0x000fc60007ffe0ff */
[----:B------:R-:W-:Y:S01]  /*2680*/  IMAD R11, R16, 0x20, R17 ;  /* 0x00000020100b7824 */ /* 0x000fe200078e0211 */
[C---:B------:R-:W-:Y:S01]  /*2690*/  IADD3 R10, PT, PT, R9.reuse, 0x11a0, RZ ;  /* 0x000011a0090a7810 */ /* 0x040fe20007ffe0ff */
[----:B------:R-:W-:-:S04]  /*26a0*/  VIADD R8, R9, 0x1180 ;  /* 0x0000118009087836 */ /* 0x000fc80000000000 */
[C---:B------:R-:W-:Y:S02]  /*26b0*/  IMAD.U32 R8, R11.reuse, 0x2, R8 ;  /* 0x000000020b087824 */ /* 0x040fe400078e0008 */
[----:B------:R-:W-:-:S04]  /*26c0*/  IMAD.U32 R12, R11, 0x2, R10 ;  /* 0x000000020b0c7824 */ /* 0x000fc800078e000a */
[----:B------:R-:W0:Y:S04]  /*26d0*/  LDSM.16.M88.4 R8, [R8] ;  /* 0x000000000808783b */ /* 0x000e280000000200 */
[----:B-1----:R-:W1:Y:S01]  /*26e0*/  LDSM.16.M88.4 R12, [R12] ;  /* 0x000000000c0c783b */ /* 0x002e620000000200 */
[----:B------:R-:W-:Y:S05]  /*26f0*/  @!P0 BRA `(.L_x_42) ;  /* 0x0000001400888947 */ /* 0x000fea0003800000 */
[C---:B------:R-:W-:Y:S02]  /*2700*/  ISETP.GE.U32.AND P0, PT, R0.reuse, 0xe0, PT ;  /* 0x000000e00000780c */ /* 0x040fe40003f06070 */
[----:B------:R-:W-:Y:S02]  /*2710*/  LEA.HI R38, R0, 0x1, RZ, 0x1b ;  /* 0x0000000100267811 */ /* 0x000fe400078fd8ff */
[----:B------:R-:W-:Y:S02]  /*2720*/  MOV R35, RZ ;  /* 0x000000ff00237202 */ /* 0x000fe40000000f00 */
[----:B------:R-:W-:-:S04]  /*2730*/  LOP3.LUT R38, R38, 0x7, RZ, 0xc0, !PT ;  /* 0x0000000726267812 */ /* 0x000fc800078ec0ff */
[----:B------:R-:W-:-:S03]  /*2740*/  ISETP.NE.AND P2, PT, R38, RZ, PT ;  /* 0x000000ff2600720c */ /* 0x000fc60003f45270 */
[----:B------:R-:W-:Y:S10]  /*2750*/  @!P0 BRA `(.L_x_43) ;  /* 0x0000000800408947 */ /* 0x000ff40003800000 */
[----:B------:R-:W-:Y:S01]  /*2760*/  IMAD R39, R16, R34, R17 ;  /* 0x0000002210277224 */ /* 0x000fe200078e0211 */
[----:B------:R-:W-:Y:S01]  /*2770*/  SHF.R.U32.HI R40, RZ, 0x1, R34 ;  /* 0x00000001ff287819 */ /* 0x000fe20000011622 */
[----:B------:R-:W-:Y:S02]  /*2780*/  IMAD.MOV.U32 R35, RZ, RZ, RZ ;  /* 0x000000ffff237224 */ /* 0x000fe400078e00ff */
[----:B------:R-:W-:Y:S02]  /*2790*/  IMAD.MOV.U32 R41, RZ, RZ, RZ ;  /* 0x000000ffff297224 */ /* 0x000fe400078e00ff */
[----:B------:R-:W-:-:S07]  /*27a0*/  IMAD.SHL.U32 R39, R39, 0x2, RZ ;  /* 0x0000000227277824 */ /* 0x000fce00078e00ff */
.L_x_44:
[----:B------:R-:W-:Y:S01]  /*27b0*/  IADD3 R29, PT, PT, R36, R35, RZ ;  /* 0x00000023241d7210 */ /* 0x000fe20007ffe0ff */
[----:B------:R-:W-:Y:S05]  /*27c0*/  WARPSYNC.ALL ;  /* 0x0000000000007948 */ /* 0x000fea0003800000 */
[----:B------:R-:W-:Y:S01]  /*27d0*/  IMAD R45, R29, 0x2, R5 ;  /* 0x000000021d2d7824 */ /* 0x000fe200078e0205 */
[----:B--2---:R-:W2:Y:S01]  /*27e0*/  S2R R28, SR_LANEID ;  /* 0x00000000001c7919 */ /* 0x004ea20000000000 */
[----:B------:R-:W-:Y:S02]  /*27f0*/  IMAD R44, R3, 0x10, R35 ;  /* 0x00000010032c7824 */ /* 0x000fe400078e0223 */
[----:B------:R-:W-:Y:S01]  /*2800*/  VIADD R41, R41, 0x8 ;  /* 0x0000000829297836 */ /* 0x000fe20000000000 */
[----:B------:R-:W-:Y:S01]  /*2810*/  IADD3 R30, PT, PT, R39, 0x1980, R45 ;  /* 0x00001980271e7810 */ /* 0x000fe20007ffe02d */
[----:B------:R-:W-:-:S02]  /*2820*/  IMAD R44, R44, 0x2, R5 ;  /* 0x000000022c2c7824 */ /* 0x000fc400078e0205 */
[----:B------:R-:W-:Y:S02]  /*2830*/  VIADD R35, R35, 0x100 ;  /* 0x0000010023237836 */ /* 0x000fe40000000000 */
[----:B------:R-:W0:Y:S01]  /*2840*/  LDSM.16.MT88.4 R24, [R30] ;  /* 0x000000001e18783b */ /* 0x000e220000004200 */
[----:B------:R-:W-:-:S06]  /*2850*/  IADD3 R21, PT, PT, R39, 0x1980, R44 ;  /* 0x0000198027157810 */ /* 0x000fcc0007ffe02c */
[----:B------:R-:W1:Y:S01]  /*2860*/  LDSM.16.MT88.4 R20, [R21] ;  /* 0x000000001514783b */ /* 0x000e620000004200 */
[----:B--2---:R-:W-:Y:S02]  /*2870*/  SHF.R.U32.HI R31, RZ, 0x2, R28 ;  /* 0x00000002ff1f7819 */ /* 0x004fe4000001161c */
[----:B------:R-:W-:-:S05]  /*2880*/  LOP3.LUT R28, R28, 0x3, RZ, 0xc0, !PT ;  /* 0x000000031c1c7812 */ /* 0x000fca00078ec0ff */
[----:B------:R-:W-:-:S04]  /*2890*/  IMAD R28, R31, R40, R28 ;  /* 0x000000281f1c7224 */ /* 0x000fc800078e021c */
[----:B------:R-:W-:Y:S01]  /*28a0*/  IMAD.SHL.U32 R42, R28, 0x8, RZ ;  /* 0x000000081c2a7824 */ /* 0x000fe200078e00ff */
[----:B------:R-:W-:Y:S01]  /*28b0*/  IADD3 R28, PT, PT, R39, 0x19c0, R45 ;  /* 0x000019c0271c7810 */ /* 0x000fe20007ffe02d */
[C---:B0-----:R-:W-:Y:S08]  /*28c0*/  HMMA.16816.F32 R16, R8.reuse, R24, RZ ;  /* 0x000000180810723c */ /* 0x041ff000000018ff */
[----:B------:R-:W-:-:S12]  /*28d0*/  HMMA.16816.F32 R24, R8, R26, RZ ;  /* 0x0000001a0818723c */ /* 0x000fd800000018ff */
[----:B-1----:R-:W-:Y:S01]  /*28e0*/  HMMA.16816.F32 R16, R12, R20, R16 ;  /* 0x000000140c10723c */ /* 0x002fe20000001810 */
[----:B------:R-:W-:-:S04]  /*28f0*/  SHF.L.U32 R20, R37, 0x3, RZ ;  /* 0x0000000325147819 */ /* 0x000fc800000006ff */
[----:B------:R-:W-:-:S03]  /*2900*/  LOP3.LUT R20, R20, 0x1ff0, RZ, 0xc0, !PT ;  /* 0x00001ff014147812 */ /* 0x000fc600078ec0ff */
[----:B------:R-:W-:Y:S01]  /*2910*/  HMMA.16816.F32 R24, R12, R22, R24 ;  /* 0x000000160c18723c */ /* 0x000fe20000001818 */
[----:B------:R-:W-:Y:S01]  /*2920*/  IADD3 R22, PT, PT, R39, 0x19c0, R44 ;  /* 0x000019c027167810 */ /* 0x000fe20007ffe02c */
[----:B------:R-:W-:-:S04]  /*2930*/  IMAD R20, R20, R34, R29 ;  /* 0x0000002214147224 */ /* 0x000fc800078e021d */
[----:B------:R-:W-:-:S04]  /*2940*/  IMAD R43, R20, 0x4, R33 ;  /* 0x00000004142b7824 */ /* 0x000fc800078e0221 */
[----:B------:R-:W-:-:S05]  /*2950*/  IMAD.IADD R29, R43, 0x1, R42 ;  /* 0x000000012b1d7824 */ /* 0x000fca00078e022a */
[----:B------:R-:W-:Y:S01]  /*2960*/  LEA R20, R40, R29, 0x6 ;  /* 0x0000001d28147211 */ /* 0x000fe200078e30ff */
[----:B------:R-:W-:Y:S04]  /*2970*/  STS.64 [R29], R16 ;  /* 0x000000101d007388 */ /* 0x000fe80000000a00 */
[----:B------:R-:W-:Y:S04]  /*2980*/  STS.64 [R20], R18 ;  /* 0x0000001214007388 */ /* 0x000fe80000000a00 */
[----:B------:R-:W-:Y:S04]  /*2990*/  STS.64 [R29+0x20], R24 ;  /* 0x000020181d007388 */ /* 0x000fe80000000a00 */
[----:B------:R-:W-:Y:S04]  /*29a0*/  STS.64 [R20+0x20], R26 ;  /* 0x0000201a14007388 */ /* 0x000fe80000000a00 */
[----:B------:R-:W0:Y:S04]  /*29b0*/  LDSM.16.MT88.4 R24, [R28] ;  /* 0x000000001c18783b */ /* 0x000e280000004200 */
[----:B------:R-:W1:Y:S01]  /*29c0*/  LDSM.16.MT88.4 R20, [R22] ;  /* 0x000000001614783b */ /* 0x000e620000004200 */
[C---:B0-----:R-:W-:Y:S08]  /*29d0*/  HMMA.16816.F32 R16, R8.reuse, R24, RZ ;  /* 0x000000180810723c */ /* 0x041ff000000018ff */
[----:B------:R-:W-:-:S12]  /*29e0*/  HMMA.16816.F32 R24, R8, R26, RZ ;  /* 0x0000001a0818723c */ /* 0x000fd800000018ff */
[----:B-1----:R-:W-:Y:S01]  /*29f0*/  HMMA.16816.F32 R16, R12, R20, R16 ;  /* 0x000000140c10723c */ /* 0x002fe20000001810 */
[----:B------:R-:W-:-:S07]  /*2a00*/  VIADD R21, R43, 0x80 ;  /* 0x000000802b157836 */ /* 0x000fce0000000000 */
[----:B------:R-:W-:Y:S01]  /*2a10*/  HMMA.16816.F32 R28, R12, R22, R24 ;  /* 0x000000160c1c723c */ /* 0x000fe20000001818 */
[----:B------:R-:W-:Y:S01]  /*2a20*/  IMAD.IADD R23, R21, 0x1, R42 ;  /* 0x0000000115177824 */ /* 0x000fe200078e022a */
[C---:B------:R-:W-:Y:S02]  /*2a30*/  IADD3 R24, PT, PT, R39.reuse, 0x1a00, R45 ;  /* 0x00001a0027187810 */ /* 0x040fe40007ffe02d */
[----:B------:R-:W-:Y:S01]  /*2a40*/  IADD3 R22, PT, PT, R39, 0x1a00, R44 ;  /* 0x00001a0027167810 */ /* 0x000fe20007ffe02c */
[----:B------:R-:W-:-:S06]  /*2a50*/  IMAD R21, R40, 0x40, R23 ;  /* 0x0000004028157824 */ /* 0x000fcc00078e0217 */
[----:B------:R-:W-:Y:S04]  /*2a60*/  STS.64 [R23], R16 ;  /* 0x0000001017007388 */ /* 0x000fe80000000a00 */
[----:B------:R-:W-:Y:S04]  /*2a70*/  STS.64 [R21], R18 ;  /* 0x0000001215007388 */ /* 0x000fe80000000a00 */
[----:B------:R0:W-:Y:S04]  /*2a80*/  STS.64 [R23+0x20], R28 ;  /* 0x0000201c17007388 */ /* 0x0001e80000000a00 */
[----:B------:R-:W-:Y:S04]  /*2a90*/  STS.64 [R21+0x20], R30 ;  /* 0x0000201e15007388 */ /* 0x000fe80000000a00 */
[----:B------:R-:W1:Y:S04]  /*2aa0*/  LDSM.16.MT88.4 R24, [R24] ;  /* 0x000000001818783b */ /* 0x000e680000004200 */
[----:B------:R-:W2:Y:S01]  /*2ab0*/  LDSM.16.MT88.4 R20, [R22] ;  /* 0x000000001614783b */ /* 0x000ea20000004200 */
[----:B0-----:R-:W-:Y:S01]  /*2ac0*/  IADD3 R28, PT, PT, R39, 0x1a40, R45 ;  /* 0x00001a40271c7810 */ /* 0x001fe20007ffe02d */
[C---:B-1----:R-:W-:Y:S08]  /*2ad0*/  HMMA.16816.F32 R16, R8.reuse, R24, RZ ;  /* 0x000000180810723c */ /* 0x042ff000000018ff */
[----:B------:R-:W-:-:S12]  /*2ae0*/  HMMA.16816.F32 R24, R8, R26, RZ ;  /* 0x0000001a0818723c */ /* 0x000fd800000018ff */
[C---:B--2---:R-:W-:Y:S08]  /*2af0*/  HMMA.16816.F32 R16, R12.reuse, R20, R16 ;  /* 0x000000140c10723c */ /* 0x044ff00000001810 */
[----:B------:R-:W-:Y:S01]  /*2b00*/  HMMA.16816.F32 R24, R12, R22, R24 ;  /* 0x000000160c18723c */ /* 0x000fe20000001818 */
[----:B------:R-:W-:Y:S02]  /*2b10*/  IADD3 R23, PT, PT, R43, 0x100, RZ ;  /* 0x000001002b177810 */ /* 0x000fe40007ffe0ff */
[----:B------:R-:W-:-:S03]  /*2b20*/  IADD3 R22, PT, PT, R39, 0x1a40, R44 ;  /* 0x00001a4027167810 */ /* 0x000fc60007ffe02c */
[----:B------:R-:W-:-:S04]  /*2b30*/  IMAD.IADD R29, R23, 0x1, R42 ;  /* 0x00000001171d7824 */ /* 0x000fc800078e022a */
[----:B------:R-:W-:Y:S01]  /*2b40*/  IMAD R20, R40, 0x40, R29 ;  /* 0x0000004028147824 */ /* 0x000fe200078e021d */
        /* <DEDUP_REMOVED lines=11> */
[----:B------:R-:W-:Y:S02]  /*2c00*/  IADD3 R23, PT, PT, R21, R42, RZ ;  /* 0x0000002a15177210 */ /* 0x000fe40007ffe0ff */
[C---:B------:R-:W-:Y:S02]  /*2c10*/  IADD3 R24, PT, PT, R39.reuse, 0x1a80, R45 ;  /* 0x00001a8027187810 */ /* 0x040fe40007ffe02d */
[----:B------:R-:W-:Y:S01]  /*2c20*/  IADD3 R22, PT, PT, R39, 0x1a80, R44 ;  /* 0x00001a8027167810 */ /* 0x000fe20007ffe02c */
[----:B------:R-:W-:-:S05]  /*2c30*/  IMAD R21, R40, 0x40, R23 ;  /* 0x0000004028157824 */ /* 0x000fca00078e0217 */
        /* <DEDUP_REMOVED lines=11> */
[----:B------:R-:W-:Y:S01]  /*2cf0*/  VIADD R23, R43, 0x200 ;  /* 0x000002002b177836 */ /* 0x000fe20000000000 */
[----:B------:R-:W-:-:S03]  /*2d00*/  IADD3 R22, PT, PT, R39, 0x1ac0, R44 ;  /* 0x00001ac027167810 */ /* 0x000fc60007ffe02c */
        /* <DEDUP_REMOVED lines=11> */
[----:B------:R-:W-:Y:S01]  /*2dc0*/  VIADD R21, R43, 0x280 ;  /* 0x000002802b157836 */ /* 0x000fe20000000000 */
[----:B------:R-:W-:-:S06]  /*2dd0*/  IADD3 R20, PT, PT, R39, 0x1b00, R44 ;  /* 0x00001b0027147810 */ /* 0x000fcc0007ffe02c */
[----:B------:R-:W-:Y:S01]  /*2de0*/  HMMA.16816.F32 R28, R12, R22, R24 ;  /* 0x000000160c1c723c */ /* 0x000fe20000001818 */
[----:B------:R-:W-:Y:S01]  /*2df0*/  IMAD.IADD R23, R21, 0x1, R42 ;  /* 0x0000000115177824 */ /* 0x000fe200078e022a */
[C-C-:B------:R-:W-:Y:S02]  /*2e00*/  IADD3 R22, PT, PT, R39.reuse, 0x1b00, R45.reuse ;  /* 0x00001b0027167810 */ /* 0x140fe40007ffe02d */
[----:B------:R-:W-:Y:S01]  /*2e10*/  IADD3 R45, PT, PT, R39, 0x1b40, R45 ;  /* 0x00001b40272d7810 */ /* 0x000fe20007ffe02d */
[----:B------:R-:W-:-:S06]  /*2e20*/  IMAD R21, R40, 0x40, R23 ;  /* 0x0000004028157824 */ /* 0x000fcc00078e0217 */
        /* <DEDUP_REMOVED lines=9> */
[----:B------:R-:W-:-:S07]  /*2ec0*/  IADD3 R21, PT, PT, R39, 0x1b40, R44 ;  /* 0x00001b4027157810 */ /* 0x000fce0007ffe02c */
[----:B------:R-:W-:Y:S01]  /*2ed0*/  HMMA.16816.F32 R24, R12, R22, R24 ;  /* 0x000000160c18723c */ /* 0x000fe20000001818 */
[C---:B------:R-:W-:Y:S01]  /*2ee0*/  IADD3 R23, PT, PT, R43.reuse, 0x300, RZ ;  /* 0x000003002b177810 */ /* 0x040fe20007ffe0ff */
[----:B------:R-:W-:-:S04]  /*2ef0*/  VIADD R43, R43, 0x380 ;  /* 0x000003802b2b7836 */ /* 0x000fc80000000000 */
[----:B------:R-:W-:Y:S01]  /*2f00*/  IMAD.IADD R29, R23, 0x1, R42 ;  /* 0x00000001171d7824 */ /* 0x000fe200078e022a */
[----:B------:R-:W-:-:S03]  /*2f10*/  IADD3 R43, PT, PT, R43, R42, RZ ;  /* 0x0000002a2b2b7210 */ /* 0x000fc60007ffe0ff */
        /* <DEDUP_REMOVED lines=10> */
[----:B------:R-:W-:Y:S01]  /*2fc0*/  IMAD R20, R40, 0x40, R43 ;  /* 0x0000004028147824 */ /* 0x000fe200078e022b */
[----:B------:R-:W-:-:S06]  /*2fd0*/  LEA.HI R21, R0, 0x1, RZ, 0x1b ;  /* 0x0000000100157811 */ /* 0x000fcc00078fd8ff */
[----:B------:R-:W-:Y:S01]  /*2fe0*/  HMMA.16816.F32 R24, R12, R22, R24 ;  /* 0x000000160c18723c */ /* 0x000fe20000001818 */
[----:B------:R-:W-:-:S04]  /*2ff0*/  LOP3.LUT R22, R21, 0xffffff8, RZ, 0xc0, !PT ;  /* 0x0ffffff815167812 */ /* 0x000fc800078ec0ff */
[----:B------:R-:W-:-:S06]  /*3000*/  ISETP.NE.AND P0, PT, R41, R22, PT ;  /* 0x000000162900720c */ /* 0x000fcc0003f05270 */
[----:B------:R2:W-:Y:S04]  /*3010*/  STS.64 [R43], R16 ;  /* 0x000000102b007388 */ /* 0x0005e80000000a00 */
[----:B------:R2:W-:Y:S04]  /*3020*/  STS.64 [R20], R18 ;  /* 0x0000001214007388 */ /* 0x0005e80000000a00 */
[----:B------:R2:W-:Y:S04]  /*3030*/  STS.64 [R43+0x20], R24 ;  /* 0x000020182b007388 */ /* 0x0005e80000000a00 */
[----:B------:R2:W-:Y:S01]  /*3040*/  STS.64 [R20+0x20], R26 ;  /* 0x0000201a14007388 */ /* 0x0005e20000000a00 */
[----:B------:R-:W-:Y:S05]  /*3050*/  @P0 BRA `(.L_x_44) ;  /* 0xfffffff400d40947 */ /* 0x000fea000383ffff */
.L_x_43:
[----:B------:R-:W-:Y:S04]  /*3060*/  BSSY.RECONVERGENT B0, `(.L_x_42) ;  /* 0x00000cb000007945 */ /* 0x000fe80003800200 */
[----:B------:R-:W-:Y:S05]  /*3070*/  @!P2 BRA `(.L_x_45) ;  /* 0x0000000c0024a947 */ /* 0x000fea0003800000 */
[----:B------:R-:W-:Y:S02]  /*3080*/  IADD3 R38, PT, PT, R38, -0x1, RZ ;  /* 0xffffffff26267810 */ /* 0x000fe40007ffe0ff */
[----:B--2---:R-:W-:Y:S02]  /*3090*/  LEA.HI R16, R0, 0x1, RZ, 0x1b ;  /* 0x0000000100107811 */ /* 0x004fe400078fd8ff */
[----:B------:R-:W-:Y:S02]  /*30a0*/  ISETP.GE.U32.AND P0, PT, R38, 0x3, PT ;  /* 0x000000032600780c */ /* 0x000fe40003f06070 */
[----:B------:R-:W-:-:S04]  /*30b0*/  LOP3.LUT R16, R16, 0x3, RZ, 0xc0, !PT ;  /* 0x0000000310107812 */ /* 0x000fc800078ec0ff */
[----:B------:R-:W-:-:S07]  /*30c0*/  ISETP.NE.AND P2, PT, R16, RZ, PT ;  /* 0x000000ff1000720c */ /* 0x000fce0003f45270 */
[----:B------:R-:W-:Y:S06]  /*30d0*/  @!P0 BRA `(.L_x_46) ;  /* 0x0000000400708947 */ /* 0x000fec0003800000 */
[----:B------:R-:W2:Y:S01]  /*30e0*/  S2R R30, SR_TID.Y ;  /* 0x00000000001e7919 */ /* 0x000ea20000002200 */
[----:B------:R-:W-:Y:S05]  /*30f0*/  WARPSYNC.ALL ;  /* 0x0000000000007948 */ /* 0x000fea0003800000 */
[----:B------:R-:W3:Y:S01]  /*3100*/  S2R R28, SR_LANEID ;  /* 0x00000000001c7919 */ /* 0x000ee20000000000 */
[----:B------:R-:W-:Y:S02]  /*3110*/  LEA R40, R3, R35, 0x4 ;  /* 0x0000002303287211 */ /* 0x000fe400078e20ff */
[----:B------:R-:W-:-:S03]  /*3120*/  SHF.R.U32.HI R36, RZ, 0x1, R34 ;  /* 0x00000001ff247819 */ /* 0x000fc60000011622 */
[----:B------:R-:W-:Y:S02]  /*3130*/  IMAD R40, R40, 0x2, R5 ;  /* 0x0000000228287824 */ /* 0x000fe400078e0205 */
[C---:B--2---:R-:W-:Y:S01]  /*3140*/  IMAD.SHL.U32 R16, R30.reuse, 0x10, RZ ;  /* 0x000000101e107824 */ /* 0x044fe200078e00ff */
[----:B------:R-:W-:-:S04]  /*3150*/  SHF.L.U32 R30, R30, 0x3, RZ ;  /* 0x000000031e1e7819 */ /* 0x000fc800000006ff */
[----:B------:R-:W-:Y:S02]  /*3160*/  LOP3.LUT R16, R16, 0x10, RZ, 0xc0, !PT ;  /* 0x0000001010107812 */ /* 0x000fe400078ec0ff */
[--C-:B---3--:R-:W-:Y:S02]  /*3170*/  SHF.R.U32.HI R18, RZ, 0x3, R28.reuse ;  /* 0x00000003ff127819 */ /* 0x108fe4000001161c */
[----:B------:R-:W-:Y:S01]  /*3180*/  LOP3.LUT R19, R28, 0x7, RZ, 0xc0, !PT ;  /* 0x000000071c137812 */ /* 0x000fe200078ec0ff */
[----:B------:R-:W-:Y:S01]  /*3190*/  IMAD.IADD R29, R16, 0x1, R35 ;  /* 0x00000001101d7824 */ /* 0x000fe200078e0223 */
[--C-:B------:R-:W-:Y:S01]  /*31a0*/  SHF.R.U32.HI R17, RZ, 0x4, R28.reuse ;  /* 0x00000004ff117819 */ /* 0x100fe2000001161c */
[----:B------:R-:W-:Y:S01]  /*31b0*/  IMAD.SHL.U32 R18, R18, 0x8, RZ ;  /* 0x0000000812127824 */ /* 0x000fe200078e00ff */
[----:B------:R-:W-:Y:S01]  /*31c0*/  LOP3.LUT R30, R30, 0x1ff0, RZ, 0xc0, !PT ;  /* 0x00001ff01e1e7812 */ /* 0x000fe200078ec0ff */
[----:B------:R-:W-:Y:S01]  /*31d0*/  IMAD R41, R29, 0x2, R5 ;  /* 0x000000021d297824 */ /* 0x000fe200078e0205 */
[----:B------:R-:W-:Y:S01]  /*31e0*/  SHF.L.U32 R17, R17, 0x3, RZ ;  /* 0x0000000311117819 */ /* 0x000fe200000006ff */
[----:B------:R-:W-:Y:S01]  /*31f0*/  VIADD R35, R35, 0x80 ;  /* 0x0000008023237836 */ /* 0x000fe20000000000 */
[----:B------:R-:W-:Y:S01]  /*3200*/  LOP3.LUT R19, R18, 0x8, R19, 0xe2, !PT ;  /* 0x0000000812137812 */ /* 0x000fe200078ee213 */
[----:B------:R-:W-:Y:S01]  /*3210*/  VIADD R16, R41, 0x1980 ;  /* 0x0000198029107836 */ /* 0x000fe20000000000 */
[----:B------:R-:W-:Y:S01]  /*3220*/  SHF.R.U32.HI R37, RZ, 0x2, R28 ;  /* 0x00000002ff257819 */ /* 0x000fe2000001161c */
[-C--:B------:R-:W-:Y:S01]  /*3230*/  IMAD R38, R30, R34.reuse, R29 ;  /* 0x000000221e267224 */ /* 0x080fe200078e021d */
[----:B------:R-:W-:Y:S01]  /*3240*/  LOP3.LUT R28, R28, 0x3, RZ, 0xc0, !PT ;  /* 0x000000031c1c7812 */ /* 0x000fe200078ec0ff */
[----:B------:R-:W-:-:S02]  /*3250*/  IMAD R39, R19, R34, R17 ;  /* 0x0000002213277224 */ /* 0x000fc400078e0211 */
[----:B------:R-:W-:Y:S02]  /*3260*/  IMAD R38, R38, 0x4, R33 ;  /* 0x0000000426267824 */ /* 0x000fe400078e0221 */
[----:B------:R-:W-:Y:S02]  /*3270*/  IMAD.U32 R31, R39, 0x2, R16 ;  /* 0x00000002271f7824 */ /* 0x000fe400078e0010 */
[----:B------:R-:W-:Y:S02]  /*3280*/  VIADD R16, R40, 0x1980 ;  /* 0x0000198028107836 */ /* 0x000fe40000000000 */
[----:B------:R-:W-:Y:S01]  /*3290*/  IMAD R37, R37, R36, R28 ;  /* 0x0000002425257224 */ /* 0x000fe200078e021c */
[----:B------:R-:W0:Y:S01]  /*32a0*/  LDSM.16.MT88.4 R24, [R31] ;  /* 0x000000001f18783b */ /* 0x000e220000004200 */
[----:B------:R-:W-:Y:S02]  /*32b0*/  IMAD.U32 R20, R39, 0x2, R16 ;  /* 0x0000000227147824 */ /* 0x000fe400078e0010 */
[----:B------:R-:W-:-:S04]  /*32c0*/  IMAD.U32 R43, R37, 0x8, R38 ;  /* 0x00000008252b7824 */ /* 0x000fc800078e0026 */
[----:B------:R-:W1:Y:S01]  /*32d0*/  LDSM.16.MT88.4 R20, [R20] ;  /* 0x000000001414783b */ /* 0x000e620000004200 */
[----:B------:R-:W-:Y:S01]  /*32e0*/  LEA R42, R36, R43, 0x6 ;  /* 0x0000002b242a7211 */ /* 0x000fe200078e30ff */
[C---:B0-----:R-:W-:Y:S08]  /*32f0*/  HMMA.16816.F32 R16, R8.reuse, R24, RZ ;  /* 0x000000180810723c */ /* 0x041ff000000018ff */
[----:B------:R-:W-:-:S12]  /*3300*/  HMMA.16816.F32 R24, R8, R26, RZ ;  /* 0x0000001a0818723c */ /* 0x000fd800000018ff */
[----:B-1----:R-:W-:Y:S01]  /*3310*/  HMMA.16816.F32 R16, R12, R20, R16 ;  /* 0x000000140c10723c */ /* 0x002fe20000001810 */
[----:B------:R-:W-:-:S04]  /*3320*/  VIADD R20, R41, 0x19c0 ;  /* 0x000019c029147836 */ /* 0x000fc80000000000 */
[C---:B------:R-:W-:Y:S02]  /*3330*/  IMAD.U32 R44, R39.reuse, 0x2, R20 ;  /* 0x00000002272c7824 */ /* 0x040fe400078e0014 */
[----:B------:R-:W-:Y:S01]  /*3340*/  VIADD R20, R40, 0x19c0 ;  /* 0x000019c028147836 */ /* 0x000fe20000000000 */
[----:B------:R-:W-:Y:S03]  /*3350*/  HMMA.16816.F32 R24, R12, R22, R24 ;  /* 0x000000160c18723c */ /* 0x000fe60000001818 */
[----:B------:R-:W-:-:S08]  /*3360*/  IMAD.U32 R21, R39, 0x2, R20 ;  /* 0x0000000227157824 */ /* 0x000fd000078e0014 */
        /* <DEDUP_REMOVED lines=9> */
[----:B------:R-:W-:-:S05]  /*3400*/  IADD3 R20, PT, PT, R38, 0x80, RZ ;  /* 0x0000008026147810 */ /* 0x000fca0007ffe0ff */
[----:B------:R-:W-:Y:S02]  /*3410*/  IMAD.U32 R43, R37, 0x8, R20 ;  /* 0x00000008252b7824 */ /* 0x000fe400078e0014 */
[----:B------:R-:W-:Y:S01]  /*3420*/  HMMA.16816.F32 R28, R12, R22, R24 ;  /* 0x000000160c1c723c */ /* 0x000fe20000001818 */
[----:B------:R-:W-:Y:S02]  /*3430*/  VIADD R20, R41, 0x1a00 ;  /* 0x00001a0029147836 */ /* 0x000fe40000000000 */
[----:B------:R-:W-:-:S03]  /*3440*/  IMAD R42, R36, 0x40, R43 ;  /* 0x00000040242a7824 */ /* 0x000fc600078e022b */
[----:B------:R-:W-:Y:S01]  /*3450*/  LEA R44, R39, R20, 0x1 ;  /* 0x00000014272c7211 */ /* 0x000fe200078e08ff */
[C---:B------:R-:W-:Y:S01]  /*3460*/  VIADD R20, R40.reuse, 0x1a00 ;  /* 0x00001a0028147836 */ /* 0x040fe20000000000 */
[----:B------:R-:W-:-:S03]  /*3470*/  IADD3 R40, PT, PT, R40, 0x1a40, RZ ;  /* 0x00001a4028287810 */ /* 0x000fc60007ffe0ff */
[----:B------:R-:W-:Y:S01]  /*3480*/  STS.64 [R43], R16 ;  /* 0x000000102b007388 */ /* 0x000fe20000000a00 */
[----:B------:R-:W-:-:S03]  /*3490*/  IMAD.U32 R21, R39, 0x2, R20 ;  /* 0x0000000227157824 */ /* 0x000fc600078e0014 */
        /* <DEDUP_REMOVED lines=8> */
[C---:B------:R-:W-:Y:S02]  /*3520*/  VIADD R20, R38.reuse, 0x100 ;  /* 0x0000010026147836 */ /* 0x040fe40000000000 */
[----:B------:R-:W-:-:S03]  /*3530*/  VIADD R38, R38, 0x180 ;  /* 0x0000018026267836 */ /* 0x000fc60000000000 */
[----:B------:R-:W-:Y:S01]  /*3540*/  LEA R43, R37, R20, 0x3 ;  /* 0x00000014252b7211 */ /* 0x000fe200078e18ff */
[----:B------:R-:W-:Y:S01]  /*3550*/  VIADD R20, R41, 0x1a40 ;  /* 0x00001a4029147836 */ /* 0x000fe20000000000 */
[----:B------:R-:W-:Y:S01]  /*3560*/  HMMA.16816.F32 R24, R12, R22, R24 ;  /* 0x000000160c18723c */ /* 0x000fe20000001818 */
[----:B------:R-:W-:Y:S02]  /*3570*/  IMAD.U32 R37, R37, 0x8, R38 ;  /* 0x0000000825257824 */ /* 0x000fe400078e0026 */
[C---:B------:R-:W-:Y:S02]  /*3580*/  IMAD R28, R36.reuse, 0x40, R43 ;  /* 0x00000040241c7824 */ /* 0x040fe400078e022b */
[C---:B------:R-:W-:Y:S01]  /*3590*/  IMAD.U32 R29, R39.reuse, 0x2, R20 ;  /* 0x00000002271d7824 */ /* 0x040fe200078e0014 */
[----:B------:R-:W-:Y:S01]  /*35a0*/  LEA R36, R36, R37, 0x6 ;  /* 0x0000002524247211 */ /* 0x000fe200078e30ff */
[----:B------:R-:W-:-:S04]  /*35b0*/  IMAD.U32 R20, R39, 0x2, R40 ;  /* 0x0000000227147824 */ /* 0x000fc800078e0028 */
        /* <DEDUP_REMOVED lines=8> */
[C---:B-1----:R-:W-:Y:S08]  /*3640*/  HMMA.16816.F32 R16, R12.reuse, R20, R16 ;  /* 0x000000140c10723c */ /* 0x042ff00000001810 */
[----:B------:R-:W-:Y:S11]  /*3650*/  HMMA.16816.F32 R24, R12, R22, R24 ;  /* 0x000000160c18723c */ /* 0x000ff60000001818 */
[----:B------:R2:W-:Y:S04]  /*3660*/  STS.64 [R37], R16 ;  /* 0x0000001025007388 */ /* 0x0005e80000000a00 */
[----:B------:R2:W-:Y:S04]  /*3670*/  STS.64 [R36], R18 ;  /* 0x0000001224007388 */ /* 0x0005e80000000a00 */
[----:B------:R2:W-:Y:S04]  /*3680*/  STS.64 [R37+0x20], R24 ;  /* 0x0000201825007388 */ /* 0x0005e80000000a00 */
[----:B------:R2:W-:Y:S02]  /*3690*/  STS.64 [R36+0x20], R26 ;  /* 0x0000201a24007388 */ /* 0x0005e40000000a00 */
.L_x_46:
[----:B------:R-:W-:Y:S05]  /*36a0*/  @!P2 BRA `(.L_x_45) ;  /* 0x000000040098a947 */ /* 0x000fea0003800000 */
[C---:B------:R-:W-:Y:S02]  /*36b0*/  LOP3.LUT P2, RZ, R0.reuse, 0x60, RZ, 0xc0, !PT ;  /* 0x0000006000ff7812 */ /* 0x040fe4000784c0ff */
[----:B------:R-:W-:-:S11]  /*36c0*/  LOP3.LUT P0, RZ, R0, 0x20, RZ, 0xc0, !PT ;  /* 0x0000002000ff7812 */ /* 0x000fd6000780c0ff */
[----:B------:R-:W-:Y:S05]  /*36d0*/  @!P2 BRA `(.L_x_47) ;  /* 0x0000000000e8a947 */ /* 0x000fea0003800000 */
[----:B------:R-:W2:Y:S01]  /*36e0*/  S2R R30, SR_TID.Y ;  /* 0x00000000001e7919 */ /* 0x000ea20000002200 */
[----:B------:R-:W-:Y:S05]  /*36f0*/  WARPSYNC.ALL ;  /* 0x0000000000007948 */ /* 0x000fea0003800000 */
[----:B------:R-:W3:Y:S01]  /*3700*/  S2R R29, SR_LANEID ;  /* 0x00000000001d7919 */ /* 0x000ee20000000000 */
[C---:B--2---:R-:W-:Y:S02]  /*3710*/  IMAD.SHL.U32 R16, R30.reuse, 0x10, RZ ;  /* 0x000000101e107824 */ /* 0x044fe400078e00ff */
[----:B------:R-:W-:-:S03]  /*3720*/  IMAD.SHL.U32 R30, R30, 0x8, RZ ;  /* 0x000000081e1e7824 */ /* 0x000fc600078e00ff */
[----:B------:R-:W-:Y:S02]  /*3730*/  LOP3.LUT R28, R16, 0x10, RZ, 0xc0, !PT ;  /* 0x00000010101c7812 */ /* 0x000fe400078ec0ff */
[--C-:B---3--:R-:W-:Y:S02]  /*3740*/  SHF.R.U32.HI R17, RZ, 0x3, R29.reuse ;  /* 0x00000003ff117819 */ /* 0x108fe4000001161d */
[----:B------:R-:W-:Y:S02]  /*3750*/  LOP3.LUT R18, R29, 0x7, RZ, 0xc0, !PT ;  /* 0x000000071d127812 */ /* 0x000fe400078ec0ff */
[----:B------:R-:W-:Y:S01]  /*3760*/  SHF.R.U32.HI R16, RZ, 0x4, R29 ;  /* 0x00000004ff107819 */ /* 0x000fe2000001161d */
[----:B------:R-:W-:Y:S01]  /*3770*/  IMAD.SHL.U32 R19, R17, 0x8, RZ ;  /* 0x0000000811137824 */ /* 0x000fe200078e00ff */
[----:B------:R-:W-:Y:S02]  /*3780*/  IADD3 R28, PT, PT, R28, R35, RZ ;  /* 0x000000231c1c7210 */ /* 0x000fe40007ffe0ff */
[----:B------:R-:W-:Y:S01]  /*3790*/  LOP3.LUT R39, R30, 0x1ff0, RZ, 0xc0, !PT ;  /* 0x00001ff01e277812 */ /* 0x000fe200078ec0ff */
[----:B------:R-:W-:Y:S01]  /*37a0*/  IMAD.SHL.U32 R17, R16, 0x8, RZ ;  /* 0x0000000810117824 */ /* 0x000fe200078e00ff */
[----:B------:R-:W-:Y:S01]  /*37b0*/  LOP3.LUT R18, R19, 0x8, R18, 0xe2, !PT ;  /* 0x0000000813127812 */ /* 0x000fe200078ee212 */
[----:B------:R-:W-:-:S02]  /*37c0*/  IMAD R37, R28, 0x2, R5 ;  /* 0x000000021c257824 */ /* 0x000fc400078e0205 */
[----:B------:R-:W-:Y:S01]  /*37d0*/  IMAD R16, R3, 0x10, R35 ;  /* 0x0000001003107824 */ /* 0x000fe200078e0223 */
[----:B------:R-:W-:Y:S01]  /*37e0*/  IADD3 R35, PT, PT, R35, 0x40, RZ ;  /* 0x0000004023237810 */ /* 0x000fe20007ffe0ff */
[-C--:B------:R-:W-:Y:S02]  /*37f0*/  IMAD R36, R18, R34.reuse, R17 ;  /* 0x0000002212247224 */ /* 0x080fe400078e0211 */
[----:B------:R-:W-:Y:S02]  /*3800*/  VIADD R17, R37, 0x1980 ;  /* 0x0000198025117836 */ /* 0x000fe40000000000 */
[----:B------:R-:W-:Y:S02]  /*3810*/  IMAD R31, R16, 0x2, R5 ;  /* 0x00000002101f7824 */ /* 0x000fe400078e0205 */
[----:B------:R-:W-:Y:S01]  /*3820*/  IMAD R30, R39, R34, R28 ;  /* 0x00000022271e7224 */ /* 0x000fe200078e021c */
[----:B------:R-:W-:Y:S01]  /*3830*/  LEA R38, R36, R17, 0x1 ;  /* 0x0000001124267211 */ /* 0x000fe200078e08ff */
[----:B------:R-:W-:Y:S01]  /*3840*/  VIADD R17, R31, 0x1980 ;  /* 0x000019801f117836 */ /* 0x000fe20000000000 */
[----:B------:R-:W-:Y:S01]  /*3850*/  SHF.R.U32.HI R28, RZ, 0x1, R34 ;  /* 0x00000001ff1c7819 */ /* 0x000fe20000011622 */
[----:B------:R-:W-:-:S02]  /*3860*/  IMAD R30, R30, 0x4, R33 ;  /* 0x000000041e1e7824 */ /* 0x000fc400078e0221 */
[----:B------:R-:W0:Y:S01]  /*3870*/  LDSM.16.MT88.4 R24, [R38] ;  /* 0x000000002618783b */ /* 0x000e220000004200 */
[----:B------:R-:W-:Y:S01]  /*3880*/  LEA R20, R36, R17, 0x1 ;  /* 0x0000001124147211 */ /* 0x000fe200078e08ff */
[----:B------:R-:W-:-:S05]  /*3890*/  VIADD R31, R31, 0x19c0 ;  /* 0x000019c01f1f7836 */ /* 0x000fca0000000000 */
[----:B------:R-:W1:Y:S01]  /*38a0*/  LDSM.16.MT88.4 R20, [R20] ;  /* 0x000000001414783b */ /* 0x000e620000004200 */
[C---:B0-----:R-:W-:Y:S08]  /*38b0*/  HMMA.16816.F32 R16, R8.reuse, R24, RZ ;  /* 0x000000180810723c */ /* 0x041ff000000018ff */
[----:B------:R-:W-:-:S12]  /*38c0*/  HMMA.16816.F32 R24, R8, R26, RZ ;  /* 0x0000001a0818723c */ /* 0x000fd800000018ff */
[----:B-1----:R-:W-:Y:S01]  /*38d0*/  HMMA.16816.F32 R16, R12, R20, R16 ;  /* 0x000000140c10723c */ /* 0x002fe20000001810 */
[----:B------:R-:W-:Y:S02]  /*38e0*/  SHF.R.U32.HI R21, RZ, 0x2, R29 ;  /* 0x00000002ff157819 */ /* 0x000fe4000001161d */
[----:B------:R-:W-:Y:S02]  /*38f0*/  LOP3.LUT R29, R29, 0x3, RZ, 0xc0, !PT ;  /* 0x000000031d1d7812 */ /* 0x000fe400078ec0ff */
[----:B------:R-:W-:-:S03]  /*3900*/  LEA R20, R36, R31, 0x1 ;  /* 0x0000001f24147211 */ /* 0x000fc600078e08ff */
[----:B------:R-:W-:Y:S01]  /*3910*/  HMMA.16816.F32 R24, R12, R22, R24 ;  /* 0x000000160c18723c */ /* 0x000fe20000001818 */
[----:B------:R-:W-:Y:S01]  /*3920*/  IMAD R29, R21, R28, R29 ;  /* 0x0000001c151d7224 */ /* 0x000fe200078e021d */
[----:B------:R-:W-:-:S03]  /*3930*/  IADD3 R21, PT, PT, R37, 0x19c0, RZ ;  /* 0x000019c025157810 */ /* 0x000fc60007ffe0ff */
[----:B------:R-:W-:Y:S02]  /*3940*/  IMAD.U32 R39, R29, 0x8, R30 ;  /* 0x000000081d277824 */ /* 0x000fe400078e001e */
[----:B------:R-:W-:Y:S02]  /*3950*/  IMAD.U32 R38, R36, 0x2, R21 ;  /* 0x0000000224267824 */ /* 0x000fe400078e0015 */
[----:B------:R-:W-:Y:S02]  /*3960*/  IMAD R37, R28, 0x40, R39 ;  /* 0x000000401c257824 */ /* 0x000fe400078e0227 */
[----:B------:R-:W-:Y:S01]  /*3970*/  STS.64 [R39], R16 ;  /* 0x0000001027007388 */ /* 0x000fe20000000a00 */
[----:B------:R-:W-:-:S03]  /*3980*/  VIADD R30, R30, 0x80 ;  /* 0x000000801e1e7836 */ /* 0x000fc60000000000 */
[----:B------:R-:W-:Y:S01]  /*3990*/  STS.64 [R37], R18 ;  /* 0x0000001225007388 */ /* 0x000fe20000000a00 */
[----:B------:R-:W-:-:S03]  /*39a0*/  IMAD.U32 R29, R29, 0x8, R30 ;  /* 0x000000081d1d7824 */ /* 0x000fc600078e001e */
[----:B------:R-:W-:Y:S01]  /*39b0*/  STS.64 [R39+0x20], R24 ;  /* 0x0000201827007388 */ /* 0x000fe20000000a00 */
[----:B------:R-:W-:-:S03]  /*39c0*/  IMAD R28, R28, 0x40, R29 ;  /* 0x000000401c1c7824 */ /* 0x000fc600078e021d */
        /* <DEDUP_REMOVED lines=11> */
.L_x_47:
[----:B------:R-:W-:Y:S05]  /*3a80*/  @P0 BRA `(.L_x_45) ;  /* 0x0000000000a00947 */ /* 0x000fea0003800000 */
[----:B------:R-:W2:Y:S01]  /*3a90*/  S2R R30, SR_TID.Y ;  /* 0x00000000001e7919 */ /* 0x000ea20000002200 */
[----:B------:R-:W-:Y:S05]  /*3aa0*/  WARPSYNC.ALL ;  /* 0x0000000000007948 */ /* 0x000fea0003800000 */
[----:B---3--:R-:W3:Y:S01]  /*3ab0*/  S2R R29, SR_LANEID ;  /* 0x00000000001d7919 */ /* 0x008ee20000000000 */
[----:B------:R-:W-:-:S05]  /*3ac0*/  LEA R20, R3, R35, 0x4 ;  /* 0x0000002303147211 */ /* 0x000fca00078e20ff */
[----:B------:R-:W-:-:S04]  /*3ad0*/  IMAD R20, R20, 0x2, R5 ;  /* 0x0000000214147824 */ /* 0x000fc800078e0205 */
[----:B------:R-:W-:Y:S02]  /*3ae0*/  VIADD R20, R20, 0x1980 ;  /* 0x0000198014147836 */ /* 0x000fe40000000000 */
[C---:B--2---:R-:W-:Y:S01]  /*3af0*/  IMAD.SHL.U32 R18, R30.reuse, 0x10, RZ ;  /* 0x000000101e127824 */ /* 0x044fe200078e00ff */
[----:B------:R-:W-:-:S04]  /*3b00*/  SHF.L.U32 R30, R30, 0x3, RZ ;  /* 0x000000031e1e7819 */ /* 0x000fc800000006ff */
[----:B------:R-:W-:Y:S02]  /*3b10*/  LOP3.LUT R28, R18, 0x10, RZ, 0xc0, !PT ;  /* 0x00000010121c7812 */ /* 0x000fe400078ec0ff */
[----:B---3--:R-:W-:Y:S02]  /*3b20*/  SHF.R.U32.HI R16, RZ, 0x3, R29 ;  /* 0x00000003ff107819 */ /* 0x008fe4000001161d */
[----:B------:R-:W-:Y:S01]  /*3b30*/  LOP3.LUT R17, R29, 0x7, RZ, 0xc0, !PT ;  /* 0x000000071d117812 */ /* 0x000fe200078ec0ff */
[----:B------:R-:W-:Y:S01]  /*3b40*/  IMAD.IADD R28, R28, 0x1, R35 ;  /* 0x000000011c1c7824 */ /* 0x000fe200078e0223 */
[----:B------:R-:W-:Y:S01]  /*3b50*/  SHF.R.U32.HI R18, RZ, 0x4, R29 ;  /* 0x00000004ff127819 */ /* 0x000fe2000001161d */
[----:B------:R-:W-:-:S03]  /*3b60*/  IMAD.SHL.U32 R16, R16, 0x8, RZ ;  /* 0x0000000810107824 */ /* 0x000fc600078e00ff */
[----:B------:R-:W-:Y:S02]  /*3b70*/  SHF.L.U32 R18, R18, 0x3, RZ ;  /* 0x0000000312127819 */ /* 0x000fe400000006ff */
[----:B------:R-:W-:Y:S01]  /*3b80*/  LOP3.LUT R17, R16, 0x8, R17, 0xe2, !PT ;  /* 0x0000000810117812 */ /* 0x000fe200078ee211 */
[----:B------:R-:W-:-:S04]  /*3b90*/  IMAD R16, R28, 0x2, R5 ;  /* 0x000000021c107824 */ /* 0x000fc800078e0205 */
[----:B------:R-:W-:Y:S02]  /*3ba0*/  IMAD R21, R17, R34, R18 ;  /* 0x0000002211157224 */ /* 0x000fe400078e0212 */
[----:B------:R-:W-:Y:S02]  /*3bb0*/  VIADD R16, R16, 0x1980 ;  /* 0x0000198010107836 */ /* 0x000fe40000000000 */
[C---:B------:R-:W-:Y:S02]  /*3bc0*/  IMAD.U32 R20, R21.reuse, 0x2, R20 ;  /* 0x0000000215147824 */ /* 0x040fe400078e0014 */
[----:B------:R-:W-:-:S04]  /*3bd0*/  IMAD.U32 R16, R21, 0x2, R16 ;  /* 0x0000000215107824 */ /* 0x000fc800078e0010 */
[----:B------:R-:W-:Y:S04]  /*3be0*/  LDSM.16.MT88.4 R20, [R20] ;  /* 0x000000001414783b */ /* 0x000fe80000004200 */
[----:B------:R-:W0:Y:S02]  /*3bf0*/  LDSM.16.MT88.4 R16, [R16] ;  /* 0x000000001010783b */ /* 0x000e240000004200 */
[C---:B0-----:R-:W-:Y:S01]  /*3c00*/  HMMA.16816.F32 R24, R8.reuse, R16, RZ ;  /* 0x000000100818723c */ /* 0x041fe200000018ff */
[----:B------:R-:W-:Y:S02]  /*3c10*/  LOP3.LUT R17, R30, 0x1ff0, RZ, 0xc0, !PT ;  /* 0x00001ff01e117812 */ /* 0x000fe400078ec0ff */
[----:B------:R-:W-:Y:S02]  /*3c20*/  SHF.R.U32.HI R16, RZ, 0x2, R29 ;  /* 0x00000002ff107819 */ /* 0x000fe4000001161d */
[----:B------:R-:W-:Y:S01]  /*3c30*/  LOP3.LUT R29, R29, 0x3, RZ, 0xc0, !PT ;  /* 0x000000031d1d7812 */ /* 0x000fe200078ec0ff */
[----:B------:R-:W-:Y:S01]  /*3c40*/  IMAD R28, R17, R34, R28 ;  /* 0x00000022111c7224 */ /* 0x000fe200078e021c */
[----:B------:R-:W-:Y:S01]  /*3c50*/  SHF.R.U32.HI R17, RZ, 0x1, R34 ;  /* 0x00000001ff117819 */ /* 0x000fe20000011622 */
[----:B------:R-:W-:Y:S02]  /*3c60*/  HMMA.16816.F32 R8, R8, R18, RZ ;  /* 0x000000120808723c */ /* 0x000fe400000018ff */
[----:B------:R-:W-:-:S02]  /*3c70*/  IMAD R28, R28, 0x4, R33 ;  /* 0x000000041c1c7824 */ /* 0x000fc400078e0221 */
[----:B------:R-:W-:-:S04]  /*3c80*/  IMAD R29, R16, R17, R29 ;  /* 0x00000011101d7224 */ /* 0x000fc800078e021d */
[----:B------:R-:W-:-:S04]  /*3c90*/  IMAD.U32 R28, R29, 0x8, R28 ;  /* 0x000000081d1c7824 */ /* 0x000fc800078e001c */
[C---:B-1----:R-:W-:Y:S08]  /*3ca0*/  HMMA.16816.F32 R24, R12.reuse, R20, R24 ;  /* 0x000000140c18723c */ /* 0x042ff00000001818 */
[----:B------:R-:W-:Y:S01]  /*3cb0*/  HMMA.16816.F32 R8, R12, R22, R8 ;  /* 0x000000160c08723c */ /* 0x000fe20000001808 */
[----:B------:R-:W-:-:S10]  /*3cc0*/  IMAD R12, R17, 0x40, R28 ;  /* 0x00000040110c7824 */ /* 0x000fd400078e021c */
[----:B------:R4:W-:Y:S04]  /*3cd0*/  STS.64 [R28], R24 ;  /* 0x000000181c007388 */ /* 0x0009e80000000a00 */
[----:B------:R4:W-:Y:S04]  /*3ce0*/  STS.64 [R12], R26 ;  /* 0x0000001a0c007388 */ /* 0x0009e80000000a00 */
[----:B------:R4:W-:Y:S04]  /*3cf0*/  STS.64 [R28+0x20], R8 ;  /* 0x000020081c007388 */ /* 0x0009e80000000a00 */
[----:B------:R4:W-:Y:S02]  /*3d00*/  STS.64 [R12+0x20], R10 ;  /* 0x0000200a0c007388 */ /* 0x0009e40000000a00 */
.L_x_45:
[----:B------:R-:W-:Y:S05]  /*3d10*/  BSYNC.RECONVERGENT B0 ;  /* 0x0000000000007941 */ /* 0x000fea0003800200 */
.L_x_42:
[----:B------:R-:W-:Y:S01]  /*3d20*/  BAR.SYNC.DEFER_BLOCKING 0x0 ;  /* 0x0000000000007b1d */ /* 0x000fe20000010000 */
[----:B------:R-:W-:-:S13]  /*3d30*/  ISETP.GT.U32.AND P0, PT, R7, 0x1f, PT ;  /* 0x0000001f0700780c */ /* 0x000fda0003f04070 */
[----:B------:R-:W-:Y:S05]  /*3d40*/  @P0 BRA `(.L_x_48) ;  /* 0x0000000000b00947 */ /* 0x000fea0003800000 */
[----:B0---4-:R-:W-:-:S07]  /*3d50*/  MOV R11, R7 ;  /* 0x00000007000b7202 */ /* 0x011fce0000000f00 */
.L_x_54:
[----:B01----:R-:W0:Y:S02]  /*3d60*/  S2R R13, SR_TID.X ;  /* 0x00000000000d7919 */ /* 0x003e240000002100 */
[----:B0-----:R-:W-:-:S13]  /*3d70*/  ISETP.NE.AND P0, PT, R13, RZ, PT ;  /* 0x000000ff0d00720c */ /* 0x001fda0003f05270 */
[----:B------:R-:W-:Y:S05]  /*3d80*/  @P0 BRA `(.L_x_49) ;  /* 0x0000000000400947 */ /* 0x000fea0003800000 */
[----:B------:R-:W-:-:S05]  /*3d90*/  IMAD R4, R11, 0x4, R32 ;  /* 0x000000040b047824 */ /* 0x000fca00078e0220 */
[----:B------:R-:W0:Y:S04]  /*3da0*/  LDS R15, [R4+0x80] ;  /* 0x00008000040f7984 */ /* 0x000e280000000800 */
[----:B------:R-:W1:Y:S01]  /*3db0*/  LDS R8, [R4+0x100] ;  /* 0x0001000004087984 */ /* 0x000e620000000800 */
[----:B0-----:R-:W0:Y:S08]  /*3dc0*/  MUFU.RCP R9, R15 ;  /* 0x0000000f00097308 */ /* 0x001e300000001000 */
[----:B-1----:R-:W1:Y:S01]  /*3dd0*/  FCHK P0, R8, R15 ;  /* 0x0000000f08007302 */ /* 0x002e620000000000 */
[----:B0-----:R-:W-:-:S04]  /*3de0*/  FFMA R10, -R15, R9, 1 ;  /* 0x3f8000000f0a7423 */ /* 0x001fc80000000109 */
[----:B------:R-:W-:-:S04]  /*3df0*/  FFMA R9, R9, R10, R9 ;  /* 0x0000000a09097223 */ /* 0x000fc80000000009 */
[----:B------:R-:W-:-:S04]  /*3e00*/  FFMA R10, R8, R9, RZ ;  /* 0x00000009080a7223 */ /* 0x000fc800000000ff */
[----:B------:R-:W-:-:S04]  /*3e10*/  FFMA R12, -R15, R10, R8 ;  /* 0x0000000a0f0c7223 */ /* 0x000fc80000000108 */
[----:B------:R-:W-:Y:S01]  /*3e20*/  FFMA R9, R9, R12, R10 ;  /* 0x0000000c09097223 */ /* 0x000fe2000000000a */
[----:B-1----:R-:W-:Y:S06]  /*3e30*/  @!P0 BRA `(.L_x_50) ;  /* 0x0000000000108947 */ /* 0x002fec0003800000 */
[----:B------:R-:W-:Y:S01]  /*3e40*/  IMAD.MOV.U32 R9, RZ, RZ, R15 ;  /* 0x000000ffff097224 */ /* 0x000fe200078e000f */
[----:B------:R-:W-:-:S07]  /*3e50*/  MOV R12, 0x3e70 ;  /* 0x00003e70000c7802 */ /* 0x000fce0000000f00 */
[----:B--23--:R-:W-:Y:S05]  /*3e60*/  CALL.REL.NOINC `($__internal_0_$__cuda_sm3x_div_rn_noftz_f32_slowpath) ;  /* 0x0000001000f07944 */ /* 0x00cfea0003c00000 */
[----:B------:R-:W-:-:S07]  /*3e70*/  IMAD.MOV.U32 R9, RZ, RZ, R14 ;  /* 0x000000ffff097224 */ /* 0x000fce00078e000e */
.L_x_50:
[----:B------:R-:W-:-:S07]  /*3e80*/  MOV R4, R9 ;  /* 0x0000000900047202 */ /* 0x000fce0000000f00 */
.L_x_49:
[----:B------:R-:W0:Y:S02]  /*3e90*/  LDCU UR8, c[0x0][0x3a4] ;  /* 0x00007480ff0877ac */ /* 0x000e240008000800 */
[----:B0-----:R-:W-:Y:S01]  /*3ea0*/  IMAD.U32 R34, RZ, RZ, UR8 ;  /* 0x00000008ff227e24 */ /* 0x001fe2000f8e00ff */
[----:B------:R-:W-:Y:S05]  /*3eb0*/  WARPSYNC.ALL ;  /* 0x0000000000007948 */ /* 0x000fea0003800000 */
[----:B------:R-:W-:Y:S01]  /*3ec0*/  ISETP.GE.AND P0, PT, R13, R34, PT ;  /* 0x000000220d00720c */ /* 0x000fe20003f06270 */
[----:B------:R-:W0:Y:S01]  /*3ed0*/  SHFL.IDX PT, R4, R4, RZ, 0x1f ;  /* 0x00001fff04047589 */ /* 0x000e2200000e0000 */
[----:B------:R-:W-:Y:S11]  /*3ee0*/  BSSY.RECONVERGENT B0, `(.L_x_51) ;  /* 0x000000f000007945 */ /* 0x000ff60003800200 */
[----:B------:R-:W-:Y:S05]  /*3ef0*/  @P0 BRA `(.L_x_52) ;  /* 0x0000000000340947 */ /* 0x000fea0003800000 */
[----:B------:R-:W2:Y:S01]  /*3f00*/  S2R R9, SR_CgaCtaId ;  /* 0x0000000000097919 */ /* 0x000ea20000008800 */
[----:B------:R-:W-:-:S04]  /*3f10*/  MOV R8, 0x400 ;  /* 0x0000040000087802 */ /* 0x000fc80000000f00 */
[----:B--23--:R-:W-:-:S07]  /*3f20*/  LEA R19, R9, R8, 0x18 ;  /* 0x0000000809137211 */ /* 0x00cfce00078ec0ff */
.L_x_53:
[----:B------:R-:W-:Y:S01]  /*3f30*/  IMAD R8, R11, R34, R13 ;  /* 0x000000220b087224 */ /* 0x000fe200078e020d */
[----:B------:R-:W-:-:S03]  /*3f40*/  IADD3 R13, PT, PT, R13, 0x20, RZ ;  /* 0x000000200d0d7810 */ /* 0x000fc60007ffe0ff */
[----:B-1----:R-:W-:Y:S01]  /*3f50*/  IMAD R9, R8, 0x4, R19 ;  /* 0x0000000408097824 */ /* 0x002fe200078e0213 */
[----:B------:R-:W-:-:S03]  /*3f60*/  ISETP.GE.AND P0, PT, R13, R34, PT ;  /* 0x000000220d00720c */ /* 0x000fc60003f06270 */
[----:B------:R-:W-:Y:S01]  /*3f70*/  IMAD R8, R34, 0x80, R9 ;  /* 0x0000008022087824 */ /* 0x000fe200078e0209 */
[----:B------:R-:W-:Y:S04]  /*3f80*/  LDS R15, [R9] ;  /* 0x00000000090f7984 */ /* 0x000fe80000000800 */
[----:B------:R-:W0:Y:S02]  /*3f90*/  LDS R17, [R8] ;  /* 0x0000000008117984 */ /* 0x000e240000000800 */
[----:B0-----:R-:W-:-:S05]  /*3fa0*/  FFMA R10, R4, R15, R17 ;  /* 0x0000000f040a7223 */ /* 0x001fca0000000011 */
[----:B------:R1:W-:Y:S01]  /*3fb0*/  STS [R9], R10 ;  /* 0x0000000a09007388 */ /* 0x0003e20000000800 */
[----:B------:R-:W-:Y:S05]  /*3fc0*/  @!P0 BRA `(.L_x_53) ;  /* 0xfffffffc00d88947 */ /* 0x000fea000383ffff */
.L_x_52:
[----:B------:R-:W-:Y:S05]  /*3fd0*/  BSYNC.RECONVERGENT B0 ;  /* 0x0000000000007941 */ /* 0x000fea0003800200 */
.L_x_51:
[C---:B------:R-:W-:Y:S01]  /*3fe0*/  ISETP.GE.U32.AND P0, PT, R11.reuse, 0x1c, PT ;  /* 0x0000001c0b00780c */ /* 0x040fe20003f06070 */
[----:B------:R-:W-:-:S12]  /*3ff0*/  VIADD R11, R11, 0x4 ;  /* 0x000000040b0b7836 */ /* 0x000fd80000000000 */
[----:B------:R-:W-:Y:S05]  /*4000*/  @!P0 BRA `(.L_x_54) ;  /* 0xfffffffc00548947 */ /* 0x000fea000383ffff */
.L_x_48:
[----:B------:R-:W-:Y:S05]  /*4010*/  WARPSYNC.ALL ;  /* 0x0000000000007948 */ /* 0x000fea0003800000 */
[----:B------:R-:W-:Y:S06]  /*4020*/  BAR.SYNC.DEFER_BLOCKING 0x0 ;  /* 0x0000000000007b1d */ /* 0x000fec0000010000 */
[----:B------:R-:W-:Y:S05]  /*4030*/  @P1 BRA `(.L_x_55) ;  /* 0xffffffc8000c1947 */ /* 0x000fea000383ffff */
.L_x_14:
[----:B------:R-:W-:-:S13]  /*4040*/  ISETP.GT.U32.AND P0, PT, R7, 0x1f, PT ;  /* 0x0000001f0700780c */ /* 0x000fda0003f04070 */
[----:B------:R-:W-:Y:S05]  /*4050*/  @P0 EXIT ;  /* 0x000000000000094d */ /* 0x000fea0003800000 */
[----:B------:R-:W5:Y:S01]  /*4060*/  S2R R6, SR_TID.X ;  /* 0x0000000000067919 */ /* 0x000f620000002100 */
[----:B------:R-:W0:Y:S01]  /*4070*/  LDCU.64 UR4, c[0x0][0x398] ;  /* 0x00007300ff0477ac */ /* 0x000e220008000a00 */
[----:B------:R-:W2:Y:S01]  /*4080*/  S2R R0, SR_CTAID.X ;  /* 0x0000000000007919 */ /* 0x000ea20000002500 */
[----:B0-----:R-:W-:-:S04]  /*4090*/  UIADD3 UR4, UP0, UPT, UR4, 0x80, URZ ;  /* 0x0000008004047890 */ /* 0x001fc8000ff1e0ff */
[----:B------:R-:W-:Y:S02]  /*40a0*/  UIADD3.X UR5, UPT, UPT, URZ, UR5, URZ, UP0, !UPT ;  /* 0x00000005ff057290 */ /* 0x000fe400087fe4ff */
[----:B------:R-:W-:Y:S01]  /*40b0*/  IMAD.U32 R2, RZ, RZ, UR4 ;  /* 0x00000004ff027e24 */ /* 0x000fe2000f8e00ff */
[----:B-----5:R-:W-:Y:S01]  /*40c0*/  LOP3.LUT R3, RZ, R6, RZ, 0x33, !PT ;  /* 0x00000006ff037212 */ /* 0x020fe200078e33ff */
[C---:B-1-34-:R-:W-:Y:S01]  /*40d0*/  VIADD R12, R6.reuse, 0x20 ;  /* 0x00000020060c7836 */ /* 0x05afe20000000000 */
[C---:B------:R-:W-:Y:S01]  /*40e0*/  IADD3 R13, PT, PT, R6.reuse, 0x40, RZ ;  /* 0x00000040060d7810 */ /* 0x040fe20007ffe0ff */
[----:B--2---:R-:W-:Y:S02]  /*40f0*/  VIADD R27, R6, 0x60 ;  /* 0x00000060061b7836 */ /* 0x004fe40000000000 */
[----:B------:R-:W-:Y:S02]  /*4100*/  IMAD.IADD R34, R3, 0x1, R34 ;  /* 0x0000000103227824 */ /* 0x000fe400078e0222 */
[----:B------:R-:W-:-:S03]  /*4110*/  IMAD.U32 R3, RZ, RZ, UR5 ;  /* 0x00000005ff037e24 */ /* 0x000fc6000f8e00ff */
[----:B------:R-:W-:-:S07]  /*4120*/  LOP3.LUT R28, R34, 0x60, RZ, 0xc0, !PT ;  /* 0x00000060221c7812 */ /* 0x000fce00078ec0ff */
.L_x_65:
[----:B01----:R-:W0:Y:S01]  /*4130*/  LDC.64 R4, c[0x0][0x3a0] ;  /* 0x0000e800ff047b82 */ /* 0x003e220000000a00 */
[----:B------:R-:W-:Y:S01]  /*4140*/  LEA R15, R0, R7, 0x5 ;  /* 0x00000007000f7211 */ /* 0x000fe200078e28ff */
[----:B------:R-:W-:Y:S01]  /*4150*/  BSSY.RECONVERGENT B0, `(.L_x_56) ;  /* 0x00000a6000007945 */ /* 0x000fe20003800200 */
[----:B0-----:R-:W-:-:S04]  /*4160*/  ISETP.GE.AND P0, PT, R6, R5, PT ;  /* 0x000000050600720c */ /* 0x001fc80003f06270 */
[----:B------:R-:W-:-:S13]  /*4170*/  ISETP.GE.OR P0, PT, R15, R4, P0 ;  /* 0x000000040f00720c */ /* 0x000fda0000706670 */
[----:B------:R-:W-:Y:S05]  /*4180*/  @P0 BRA `(.L_x_57) ;  /* 0x0000000800880947 */ /* 0x000fea0003800000 */
[----:B------:R-:W-:Y:S01]  /*4190*/  ISETP.NE.AND P0, PT, R28, 0x60, PT ;  /* 0x000000601c00780c */ /* 0x000fe20003f05270 */
[----:B------:R-:W-:Y:S01]  /*41a0*/  BSSY.RECONVERGENT B1, `(.L_x_58) ;  /* 0x000001c000017945 */ /* 0x000fe20003800200 */
[----:B------:R-:W-:Y:S01]  /*41b0*/  ISETP.GE.U32.AND P1, PT, R34, 0x60, PT ;  /* 0x000000602200780c */ /* 0x000fe20003f26070 */
[----:B------:R-:W-:-:S10]  /*41c0*/  IMAD.MOV.U32 R4, RZ, RZ, R6 ;  /* 0x000000ffff047224 */ /* 0x000fd400078e0006 */
[----:B------:R-:W-:Y:S05]  /*41d0*/  @!P0 BRA `(.L_x_59) ;  /* 0x0000000000608947 */ /* 0x000fea0003800000 */
[----:B------:R-:W0:Y:S01]  /*41e0*/  S2UR UR5, SR_CgaCtaId ;  /* 0x00000000000579c3 */ /* 0x000e220000008800 */
[----:B------:R-:W-:Y:S01]  /*41f0*/  UMOV UR4, 0x400 ;  /* 0x0000040000047882 */ /* 0x000fe20000000000 */
[-CC-:B------:R-:W-:Y:S01]  /*4200*/  IMAD R4, R7, R5.reuse, R6.reuse ;  /* 0x0000000507047224 */ /* 0x180fe200078e0206 */
[----:B------:R-:W-:Y:S01]  /*4210*/  ISETP.NE.AND P0, PT, R28, RZ, PT ;  /* 0x000000ff1c00720c */ /* 0x000fe20003f05270 */
[----:B------:R-:W-:-:S04]  /*4220*/  IMAD R11, R15, R5, R6 ;  /* 0x000000050f0b7224 */ /* 0x000fc800078e0206 */
[----:B------:R-:W1:Y:S01]  /*4230*/  LDC.64 R8, c[0x0][0x398] ;  /* 0x0000e600ff087b82 */ /* 0x000e620000000a00 */
[----:B0-----:R-:W-:-:S06]  /*4240*/  ULEA UR4, UR5, UR4, 0x18 ;  /* 0x0000000405047291 */ /* 0x001fcc000f8ec0ff */
[----:B------:R-:W-:Y:S01]  /*4250*/  LEA R14, R4, UR4, 0x2 ;  /* 0x00000004040e7c11 */ /* 0x000fe2000f8e10ff */
[----:B-1----:R-:W-:-:S04]  /*4260*/  IMAD.WIDE R8, R11, 0x2, R8 ;  /* 0x000000020b087825 */ /* 0x002fc800078e0208 */
[----:B------:R-:W0:Y:S02]  /*4270*/  LDS R4, [R14] ;  /* 0x000000000e047984 */ /* 0x000e240000000800 */
[----:B0-----:R-:W-:-:S05]  /*4280*/  F2FP.F16.F32.PACK_AB R4, RZ, R4 ;  /* 0x00000004ff04723e */ /* 0x001fca00000000ff */
[----:B------:R0:W-:Y:S02]  /*4290*/  STG.E.U16 desc[UR6][R8.64], R4 ;  /* 0x0000000408007986 */ /* 0x0001e4000c101506 */
[----:B0-----:R-:W-:Y:S01]  /*42a0*/  IMAD.MOV.U32 R4, RZ, RZ, R12 ;  /* 0x000000ffff047224 */ /* 0x001fe200078e000c */
[----:B------:R-:W-:Y:S06]  /*42b0*/  @!P0 BRA `(.L_x_59) ;  /* 0x0000000000288947 */ /* 0x000fec0003800000 */
[----:B------:R-:W-:Y:S01]  /*42c0*/  ISETP.NE.AND P0, PT, R28, 0x20, PT ;  /* 0x000000201c00780c */ /* 0x000fe20003f05270 */
[----:B------:R-:W0:-:S12]  /*42d0*/  LDS R4, [R14+0x80] ;  /* 0x000080000e047984 */ /* 0x000e180000000800 */
[----:B------:R-:W1:Y:S01]  /*42e0*/  @P0 LDS R10, [R14+0x100] ;  /* 0x000100000e0a0984 */ /* 0x000e620000000800 */
[----:B0-----:R-:W-:-:S04]  /*42f0*/  F2FP.F16.F32.PACK_AB R4, RZ, R4 ;  /* 0x00000004ff04723e */ /* 0x001fc800000000ff */
[----:B------:R-:W-:Y:S01]  /*4300*/  PRMT R11, R4, 0x7610, R11 ;  /* 0x00007610040b7816 */ /* 0x000fe2000000000b */
[----:B------:R-:W-:Y:S01]  /*4310*/  IMAD.MOV.U32 R4, RZ, RZ, R13 ;  /* 0x000000ffff047224 */ /* 0x000fe200078e000d */
[----:B------:R-:W-:-:S03]  /*4320*/  @P0 MOV R4, R27 ;  /* 0x0000001b00040202 */ /* 0x000fc60000000f00 */
[----:B------:R0:W-:Y:S01]  /*4330*/  STG.E.U16 desc[UR6][R8.64+0x40], R11 ;  /* 0x0000400b08007986 */ /* 0x0001e2000c101506 */
[----:B-1----:R-:W-:-:S05]  /*4340*/  @P0 F2FP.F16.F32.PACK_AB R10, RZ, R10 ;  /* 0x0000000aff0a023e */ /* 0x002fca00000000ff */
[----:B------:R0:W-:Y:S02]  /*4350*/  @P0 STG.E.U16 desc[UR6][R8.64+0x80], R10 ;  /* 0x0000800a08000986 */ /* 0x0001e4000c101506 */
.L_x_59:
[----:B------:R-:W-:Y:S05]  /*4360*/  BSYNC.RECONVERGENT B1 ;  /* 0x0000000000017941 */ /* 0x000fea0003800200 */
.L_x_58:
[----:B------:R-:W-:Y:S05]  /*4370*/  @!P1 BRA `(.L_x_57) ;  /* 0x00000008000c9947 */ /* 0x000fea0003800000 */
[----:B------:R-:W1:Y:S01]  /*4380*/  S2UR UR5, SR_CgaCtaId ;  /* 0x00000000000579c3 */ /* 0x000e620000008800 */
[--C-:B0-----:R-:W-:Y:S01]  /*4390*/  IMAD.IADD R9, R5, 0x1, -R4.reuse ;  /* 0x0000000105097824 */ /* 0x101fe200078e0a04 */
[----:B------:R-:W-:Y:S01]  /*43a0*/  UMOV UR4, 0x400 ;  /* 0x0000040000047882 */ /* 0x000fe20000000000 */
[-CC-:B------:R-:W-:Y:S01]  /*43b0*/  IMAD R8, R7, R5.reuse, R4.reuse ;  /* 0x0000000507087224 */ /* 0x180fe200078e0204 */
[----:B------:R-:W-:Y:S01]  /*43c0*/  BSSY.RECONVERGENT B1, `(.L_x_60) ;  /* 0x0000049000017945 */ /* 0x000fe20003800200 */
[----:B------:R-:W-:Y:S01]  /*43d0*/  IMAD R15, R15, R5, R4 ;  /* 0x000000050f0f7224 */ /* 0x000fe200078e0204 */
[----:B------:R-:W-:Y:S02]  /*43e0*/  ISETP.GT.AND P1, PT, R9, 0x180, PT ;  /* 0x000001800900780c */ /* 0x000fe40003f24270 */
[----:B------:R-:W-:Y:S01]  /*43f0*/  PLOP3.LUT P0, PT, PT, PT, PT, 0x80, 0x8 ;  /* 0x000000000008781c */ /* 0x000fe20003f0f070 */
[----:B-1----:R-:W-:-:S06]  /*4400*/  ULEA UR4, UR5, UR4, 0x18 ;  /* 0x0000000405047291 */ /* 0x002fcc000f8ec0ff */
[----:B------:R-:W-:-:S05]  /*4410*/  LEA R8, R8, UR4, 0x2 ;  /* 0x0000000408087c11 */ /* 0x000fca000f8e10ff */
[----:B------:R-:W-:Y:S01]  /*4420*/  VIADD R14, R8, 0x100 ;  /* 0x00000100080e7836 */ /* 0x000fe20000000000 */
[----:B------:R-:W-:Y:S06]  /*4430*/  @!P1 BRA `(.L_x_61) ;  /* 0x0000000400049947 */ /* 0x000fec0003800000 */
[----:B------:R-:W-:Y:S01]  /*4440*/  PLOP3.LUT P0, PT, PT, PT, PT, 0x8, 0x80 ;  /* 0x000000000080781c */ /* 0x000fe20003f0e170 */
[----:B------:R-:W-:-:S12]  /*4450*/  VIADD R17, R5, 0xfffffe80 ;  /* 0xfffffe8005117836 */ /* 0x000fd80000000000 */
.L_x_62:
[----:B----4-:R-:W0:Y:S01]  /*4460*/  LDS R9, [R14+-0x80] ;  /* 0xffff80000e097984 */ /* 0x010e220000000800 */
[----:B------:R-:W-:-:S03]  /*4470*/  IMAD.WIDE R10, R15, 0x2, R2 ;  /* 0x000000020f0a7825 */ /* 0x000fc600078e0202 */
[----:B------:R-:W1:Y:S01]  /*4480*/  LDS R30, [R14] ;  /* 0x000000000e1e7984 */ /* 0x000e620000000800 */
[----:B------:R-:W-:-:S03]  /*4490*/  VIADD R4, R4, 0x200 ;  /* 0x0000020004047836 */ /* 0x000fc60000000000 */
[----:B------:R-:W2:Y:S02]  /*44a0*/  LDS R8, [R14+-0x100] ;  /* 0xffff00000e087984 */ /* 0x000ea40000000800 */
[----:B------:R-:W-:Y:S02]  /*44b0*/  ISETP.GE.AND P1, PT, R4, R17, PT ;  /* 0x000000110400720c */ /* 0x000fe40003f26270 */
[----:B------:R-:W3:Y:S04]  /*44c0*/  LDS R31, [R14+0x80] ;  /* 0x000080000e1f7984 */ /* 0x000ee80000000800 */
[----:B------:R-:W-:Y:S04]  /*44d0*/  LDS R19, [R14+0x380] ;  /* 0x000380000e137984 */ /* 0x000fe80000000800 */
[----:B------:R-:W4:Y:S04]  /*44e0*/  LDS R18, [R14+0x400] ;  /* 0x000400000e127984 */ /* 0x000f280000000800 */
[----:B------:R-:W5:Y:S04]  /*44f0*/  LDS R32, [R14+0x100] ;  /* 0x000100000e207984 */ /* 0x000f680000000800 */
[----:B------:R-:W5:Y:S04]  /*4500*/  LDS R33, [R14+0x180] ;  /* 0x000180000e217984 */ /* 0x000f680000000800 */
[----:B------:R-:W5:Y:S04]  /*4510*/  LDS R26, [R14+0x200] ;  /* 0x000200000e1a7984 */ /* 0x000f680000000800 */
[----:B------:R-:W5:Y:S04]  /*4520*/  LDS R25, [R14+0x280] ;  /* 0x000280000e197984 */ /* 0x000f680000000800 */
[----:B------:R-:W5:Y:S01]  /*4530*/  LDS R24, [R14+0x300] ;  /* 0x000300000e187984 */ /* 0x000f620000000800 */
[----:B0-----:R-:W-:-:S02]  /*4540*/  F2FP.F16.F32.PACK_AB R29, RZ, R9 ;  /* 0x00000009ff1d723e */ /* 0x001fc400000000ff */
[----:B------:R-:W-:Y:S01]  /*4550*/  IADD3 R9, PT, PT, R15, 0x80, RZ ;  /* 0x000000800f097810 */ /* 0x000fe20007ffe0ff */
[----:B------:R-:W0:Y:S01]  /*4560*/  LDS R23, [R14+0x480] ;  /* 0x000480000e177984 */ /* 0x000e220000000800 */
[----:B-1----:R-:W-:Y:S02]  /*4570*/  F2FP.F16.F32.PACK_AB R30, RZ, R30 ;  /* 0x0000001eff1e723e */ /* 0x002fe400000000ff */
[----:B------:R-:W-:Y:S01]  /*4580*/  PRMT R35, R29, 0x7610, R35 ;  /* 0x000076101d237816 */ /* 0x000fe20000000023 */
[----:B------:R-:W1:Y:S01]  /*4590*/  LDS R20, [R14+0x500] ;  /* 0x000500000e147984 */ /* 0x000e620000000800 */
[----:B--2---:R-:W-:Y:S01]  /*45a0*/  F2FP.F16.F32.PACK_AB R8, RZ, R8 ;  /* 0x00000008ff08723e */ /* 0x004fe200000000ff */
[----:B------:R-:W-:Y:S01]  /*45b0*/  VIADD R29, R15, 0x100 ;  /* 0x000001000f1d7836 */ /* 0x000fe20000000000 */
[----:B------:R-:W-:Y:S01]  /*45c0*/  PRMT R36, R30, 0x7610, R36 ;  /* 0x000076101e247816 */ /* 0x000fe20000000024 */
[----:B------:R-:W2:Y:S01]  /*45d0*/  LDS R16, [R14+0x580] ;  /* 0x000580000e107984 */ /* 0x000ea20000000800 */
[----:B---3--:R-:W-:-:S03]  /*45e0*/  F2FP.F16.F32.PACK_AB R31, RZ, R31 ;  /* 0x0000001fff1f723e */ /* 0x008fc600000000ff */
[----:B------:R-:W3:Y:S04]  /*45f0*/  LDS R22, [R14+0x600] ;  /* 0x000600000e167984 */ /* 0x000ee80000000800 */
[----:B------:R5:W3:Y:S01]  /*4600*/  LDS R21, [R14+0x680] ;  /* 0x000680000e157984 */ /* 0x000ae20000000800 */
[----:B----4-:R-:W-:-:S03]  /*4610*/  F2FP.F16.F32.PACK_AB R30, RZ, R18 ;  /* 0x00000012ff1e723e */ /* 0x010fc600000000ff */
[----:B------:R4:W-:Y:S01]  /*4620*/  STG.E.U16 desc[UR6][R10.64+-0x80], R8 ;  /* 0xffff80080a007986 */ /* 0x0009e2000c101506 */
[----:B-----5:R-:W-:-:S03]  /*4630*/  F2FP.F16.F32.PACK_AB R32, RZ, R32 ;  /* 0x00000020ff20723e */ /* 0x020fc600000000ff */
[----:B------:R-:W-:Y:S01]  /*4640*/  STG.E.U16 desc[UR6][R10.64+-0x40], R35 ;  /* 0xffffc0230a007986 */ /* 0x000fe2000c101506 */
[----:B------:R-:W-:Y:S01]  /*4650*/  F2FP.F16.F32.PACK_AB R33, RZ, R33 ;  /* 0x00000021ff21723e */ /* 0x000fe200000000ff */
[----:B------:R-:W-:Y:S02]  /*4660*/  VIADD R14, R14, 0x800 ;  /* 0x000008000e0e7836 */ /* 0x000fe40000000000 */
[----:B------:R-:W-:Y:S01]  /*4670*/  STG.E.U16 desc[UR6][R10.64], R36 ;  /* 0x000000240a007986 */ /* 0x000fe2000c101506 */
[----:B------:R-:W-:-:S03]  /*4680*/  F2FP.F16.F32.PACK_AB R26, RZ, R26 ;  /* 0x0000001aff1a723e */ /* 0x000fc600000000ff */
[----:B------:R5:W-:Y:S01]  /*4690*/  STG.E.U16 desc[UR6][R10.64+0x40], R31 ;  /* 0x0000401f0a007986 */ /* 0x000be2000c101506 */
[----:B----4-:R-:W-:Y:S01]  /*46a0*/  IMAD.WIDE R8, R9, 0x2, R2 ;  /* 0x0000000209087825 */ /* 0x010fe200078e0202 */
[----:B------:R-:W-:Y:S02]  /*46b0*/  F2FP.F16.F32.PACK_AB R25, RZ, R25 ;  /* 0x00000019ff19723e */ /* 0x000fe400000000ff */
[----:B------:R-:W-:Y:S02]  /*46c0*/  F2FP.F16.F32.PACK_AB R24, RZ, R24 ;  /* 0x00000018ff18723e */ /* 0x000fe400000000ff */
[----:B------:R4:W-:Y:S01]  /*46d0*/  STG.E.U16 desc[UR6][R8.64+-0x80], R32 ;  /* 0xffff802008007986 */ /* 0x0009e2000c101506 */
[----:B0-----:R-:W-:-:S03]  /*46e0*/  F2FP.F16.F32.PACK_AB R23, RZ, R23 ;  /* 0x00000017ff17723e */ /* 0x001fc600000000ff */
[----:B------:R4:W-:Y:S01]  /*46f0*/  STG.E.U16 desc[UR6][R8.64+-0x40], R33 ;  /* 0xffffc02108007986 */ /* 0x0009e2000c101506 */
[----:B-----5:R-:W-:Y:S01]  /*4700*/  F2FP.F16.F32.PACK_AB R11, RZ, R19 ;  /* 0x00000013ff0b723e */ /* 0x020fe200000000ff */
[----:B------:R-:W-:Y:S01]  /*4710*/  IMAD.WIDE R18, R29, 0x2, R2 ;  /* 0x000000021d127825 */ /* 0x000fe200078e0202 */
[----:B-1----:R-:W-:Y:S01]  /*4720*/  F2FP.F16.F32.PACK_AB R20, RZ, R20 ;  /* 0x00000014ff14723e */ /* 0x002fe200000000ff */
[----:B------:R4:W-:Y:S01]  /*4730*/  STG.E.U16 desc[UR6][R8.64], R26 ;  /* 0x0000001a08007986 */ /* 0x0009e2000c101506 */
[----:B------:R-:W-:Y:S01]  /*4740*/  PRMT R29, R11, 0x7610, R29 ;  /* 0x000076100b1d7816 */ /* 0x000fe2000000001d */
[----:B------:R-:W-:Y:S01]  /*4750*/  VIADD R11, R15, 0x180 ;  /* 0x000001800f0b7836 */ /* 0x000fe20000000000 */
[----:B--2---:R-:W-:Y:S01]  /*4760*/  F2FP.F16.F32.PACK_AB R16, RZ, R16 ;  /* 0x00000010ff10723e */ /* 0x004fe200000000ff */
[----:B------:R4:W-:Y:S01]  /*4770*/  STG.E.U16 desc[UR6][R8.64+0x40], R25 ;  /* 0x0000401908007986 */ /* 0x0009e2000c101506 */
[----:B---3--:R-:W-:Y:S01]  /*4780*/  F2FP.F16.F32.PACK_AB R22, RZ, R22 ;  /* 0x00000016ff16723e */ /* 0x008fe200000000ff */
[----:B------:R-:W-:Y:S01]  /*4790*/  IMAD.WIDE R10, R11, 0x2, R2 ;  /* 0x000000020b0a7825 */ /* 0x000fe200078e0202 */
[----:B------:R-:W-:Y:S01]  /*47a0*/  IADD3 R15, PT, PT, R15, 0x200, RZ ;  /* 0x000002000f0f7810 */ /* 0x000fe20007ffe0ff */
[----:B------:R4:W-:Y:S01]  /*47b0*/  STG.E.U16 desc[UR6][R18.64+-0x80], R24 ;  /* 0xffff801812007986 */ /* 0x0009e2000c101506 */
[----:B------:R-:W-:-:S03]  /*47c0*/  F2FP.F16.F32.PACK_AB R21, RZ, R21 ;  /* 0x00000015ff15723e */ /* 0x000fc600000000ff */
[----:B------:R4:W-:Y:S04]  /*47d0*/  STG.E.U16 desc[UR6][R18.64+-0x40], R29 ;  /* 0xffffc01d12007986 */ /* 0x0009e8000c101506 */
[----:B------:R4:W-:Y:S04]  /*47e0*/  STG.E.U16 desc[UR6][R18.64], R30 ;  /* 0x0000001e12007986 */ /* 0x0009e8000c101506 */
[----:B------:R4:W-:Y:S04]  /*47f0*/  STG.E.U16 desc[UR6][R18.64+0x40], R23 ;  /* 0x0000401712007986 */ /* 0x0009e8000c101506 */
[----:B------:R4:W-:Y:S04]  /*4800*/  STG.E.U16 desc[UR6][R10.64+-0x80], R20 ;  /* 0xffff80140a007986 */ /* 0x0009e8000c101506 */
[----:B------:R4:W-:Y:S04]  /*4810*/  STG.E.U16 desc[UR6][R10.64+-0x40], R16 ;  /* 0xffffc0100a007986 */ /* 0x0009e8000c101506 */
[----:B------:R4:W-:Y:S04]  /*4820*/  STG.E.U16 desc[UR6][R10.64], R22 ;  /* 0x000000160a007986 */ /* 0x0009e8000c101506 */
[----:B------:R4:W-:Y:S01]  /*4830*/  STG.E.U16 desc[UR6][R10.64+0x40], R21 ;  /* 0x000040150a007986 */ /* 0x0009e2000c101506 */
[----:B------:R-:W-:Y:S05]  /*4840*/  @!P1 BRA `(.L_x_62) ;  /* 0xfffffffc00049947 */ /* 0x000fea000383ffff */
.L_x_61:
[----:B------:R-:W-:Y:S05]  /*4850*/  BSYNC.RECONVERGENT B1 ;  /* 0x0000000000017941 */ /* 0x000fea0003800200 */
.L_x_60:
[----:B----4-:R-:W-:Y:S01]  /*4860*/  IMAD.IADD R8, R5, 0x1, -R4 ;  /* 0x0000000105087824 */ /* 0x010fe200078e0a04 */
[----:B------:R-:W-:Y:S04]  /*4870*/  BSSY.RECONVERGENT B1, `(.L_x_63) ;  /* 0x0000024000017945 */ /* 0x000fe80003800200 */
[----:B------:R-:W-:-:S13]  /*4880*/  ISETP.GT.AND P1, PT, R8, 0x80, PT ;  /* 0x000000800800780c */ /* 0x000fda0003f24270 */
[----:B------:R-:W-:Y:S05]  /*4890*/  @!P1 BRA `(.L_x_64) ;  /* 0x0000000000849947 */ /* 0x000fea0003800000 */
[----:B------:R-:W0:Y:S01]  /*48a0*/  LDS R9, [R14+-0x80] ;  /* 0xffff80000e097984 */ /* 0x000e220000000800 */
[----:B------:R-:W-:Y:S02]  /*48b0*/  PLOP3.LUT P0, PT, PT, PT, PT, 0x8, 0x80 ;  /* 0x000000000080781c */ /* 0x000fe40003f0e170 */
[----:B------:R-:W-:Y:S01]  /*48c0*/  IADD3 R4, PT, PT, R4, 0x100, RZ ;  /* 0x0000010004047810 */ /* 0x000fe20007ffe0ff */
[----:B------:R-:W1:Y:S04]  /*48d0*/  LDS R8, [R14+-0x100] ;  /* 0xffff00000e087984 */ /* 0x000e680000000800 */
[----:B------:R-:W2:Y:S04]  /*48e0*/  LDS R16, [R14] ;  /* 0x000000000e107984 */ /* 0x000ea80000000800 */
[----:B------:R-:W3:Y:S04]  /*48f0*/  LDS R17, [R14+0x80] ;  /* 0x000080000e117984 */ /* 0x000ee80000000800 */
[----:B------:R-:W4:Y:S04]  /*4900*/  LDS R18, [R14+0x100] ;  /* 0x000100000e127984 */ /* 0x000f280000000800 */
[----:B------:R-:W5:Y:S04]  /*4910*/  LDS R19, [R14+0x180] ;  /* 0x000180000e137984 */ /* 0x000f680000000800 */
[----:B------:R-:W5:Y:S04]  /*4920*/  LDS R20, [R14+0x200] ;  /* 0x000200000e147984 */ /* 0x000f680000000800 */
[----:B------:R0:W5:Y:S02]  /*4930*/  LDS R21, [R14+0x280] ;  /* 0x000280000e157984 */ /* 0x0001640000000800 */
[----:B0-----:R-:W-:Y:S01]  /*4940*/  VIADD R14, R14, 0x400 ;  /* 0x000004000e0e7836 */ /* 0x001fe20000000000 */
[----:B------:R-:W-:-:S02]  /*4950*/  F2FP.F16.F32.PACK_AB R11, RZ, R9 ;  /* 0x00000009ff0b723e */ /* 0x000fc400000000ff */
[----:B-1----:R-:W-:Y:S01]  /*4960*/  F2FP.F16.F32.PACK_AB R10, RZ, R8 ;  /* 0x00000008ff0a723e */ /* 0x002fe200000000ff */
[----:B------:R-:W-:Y:S01]  /*4970*/  IMAD.WIDE R8, R15, 0x2, R2 ;  /* 0x000000020f087825 */ /* 0x000fe200078e0202 */
[----:B------:R-:W-:Y:S02]  /*4980*/  PRMT R23, R11, 0x7610, R23 ;  /* 0x000076100b177816 */ /* 0x000fe40000000017 */
[----:B--2---:R-:W-:Y:S01]  /*4990*/  F2FP.F16.F32.PACK_AB R16, RZ, R16 ;  /* 0x00000010ff10723e */ /* 0x004fe200000000ff */
[----:B------:R-:W-:Y:S01]  /*49a0*/  VIADD R11, R15, 0x80 ;  /* 0x000000800f0b7836 */ /* 0x000fe20000000000 */
[----:B------:R-:W-:Y:S01]  /*49b0*/  PRMT R22, R10, 0x7610, R22 ;  /* 0x000076100a167816 */ /* 0x000fe20000000016 */
[----:B------:R0:W-:Y:S01]  /*49c0*/  STG.E.U16 desc[UR6][R8.64+-0x40], R23 ;  /* 0xffffc01708007986 */ /* 0x0001e2000c101506 */
[----:B---3--:R-:W-:Y:S01]  /*49d0*/  F2FP.F16.F32.PACK_AB R17, RZ, R17 ;  /* 0x00000011ff11723e */ /* 0x008fe200000000ff */
[----:B------:R-:W-:Y:S02]  /*49e0*/  IMAD.WIDE R10, R11, 0x2, R2 ;  /* 0x000000020b0a7825 */ /* 0x000fe400078e0202 */
[----:B------:R0:W-:Y:S01]  /*49f0*/  STG.E.U16 desc[UR6][R8.64+-0x80], R22 ;  /* 0xffff801608007986 */ /* 0x0001e2000c101506 */
[----:B----4-:R-:W-:Y:S01]  /*4a00*/  F2FP.F16.F32.PACK_AB R18, RZ, R18 ;  /* 0x00000012ff12723e */ /* 0x010fe200000000ff */
[----:B------:R-:W-:-:S02]  /*4a10*/  VIADD R15, R15, 0x100 ;  /* 0x000001000f0f7836 */ /* 0x000fc40000000000 */
[----:B------:R0:W-:Y:S01]  /*4a20*/  STG.E.U16 desc[UR6][R8.64], R16 ;  /* 0x0000001008007986 */ /* 0x0001e2000c101506 */
[----:B-----5:R-:W-:-:S03]  /*4a30*/  F2FP.F16.F32.PACK_AB R19, RZ, R19 ;  /* 0x00000013ff13723e */ /* 0x020fc600000000ff */
[----:B------:R0:W-:Y:S01]  /*4a40*/  STG.E.U16 desc[UR6][R8.64+0x40], R17 ;  /* 0x0000401108007986 */ /* 0x0001e2000c101506 */
[----:B------:R-:W-:-:S03]  /*4a50*/  F2FP.F16.F32.PACK_AB R20, RZ, R20 ;  /* 0x00000014ff14723e */ /* 0x000fc600000000ff */
[----:B------:R0:W-:Y:S01]  /*4a60*/  STG.E.U16 desc[UR6][R10.64+-0x80], R18 ;  /* 0xffff80120a007986 */ /* 0x0001e2000c101506 */
[----:B------:R-:W-:-:S03]  /*4a70*/  F2FP.F16.F32.PACK_AB R21, RZ, R21 ;  /* 0x00000015ff15723e */ /* 0x000fc600000000ff */
[----:B------:R0:W-:Y:S04]  /*4a80*/  STG.E.U16 desc[UR6][R10.64+-0x40], R19 ;  /* 0xffffc0130a007986 */ /* 0x0001e8000c101506 */
[----:B------:R0:W-:Y:S04]  /*4a90*/  STG.E.U16 desc[UR6][R10.64], R20 ;  /* 0x000000140a007986 */ /* 0x0001e8000c101506 */
[----:B------:R0:W-:Y:S02]  /*4aa0*/  STG.E.U16 desc[UR6][R10.64+0x40], R21 ;  /* 0x000040150a007986 */ /* 0x0001e4000c101506 */
.L_x_64:
[----:B------:R-:W-:Y:S05]  /*4ab0*/  BSYNC.RECONVERGENT B1 ;  /* 0x0000000000017941 */ /* 0x000fea0003800200 */
.L_x_63:
[----:B------:R-:W-:-:S13]  /*4ac0*/  ISETP.LT.OR P0, PT, R4, R5, P0 ;  /* 0x000000050400720c */ /* 0x000fda0000701670 */
[----:B------:R-:W-:Y:S05]  /*4ad0*/  @!P0 BRA `(.L_x_57) ;  /* 0x0000000000348947 */ /* 0x000fea0003800000 */
[----:B------:R-:W1:Y:S04]  /*4ae0*/  LDS R4, [R14+-0x100] ;  /* 0xffff00000e047984 */ /* 0x000e680000000800 */
[----:B------:R-:W2:Y:S04]  /*4af0*/  LDS R5, [R14+-0x80] ;  /* 0xffff80000e057984 */ /* 0x000ea80000000800 */
[----:B0-----:R-:W0:Y:S04]  /*4b00*/  LDS R10, [R14] ;  /* 0x000000000e0a7984 */ /* 0x001e280000000800 */
[----:B------:R-:W3:Y:S01]  /*4b10*/  LDS R11, [R14+0x80] ;  /* 0x000080000e0b7984 */ /* 0x000ee20000000800 */
[----:B-1----:R-:W-:-:S02]  /*4b20*/  F2FP.F16.F32.PACK_AB R8, RZ, R4 ;  /* 0x00000004ff08723e */ /* 0x002fc400000000ff */
[----:B--2---:R-:W-:Y:S01]  /*4b30*/  F2FP.F16.F32.PACK_AB R9, RZ, R5 ;  /* 0x00000005ff09723e */ /* 0x004fe200000000ff */
[----:B------:R-:W-:Y:S01]  /*4b40*/  IMAD.WIDE R4, R15, 0x2, R2 ;  /* 0x000000020f047825 */ /* 0x000fe200078e0202 */
[----:B0-----:R-:W-:-:S04]  /*4b50*/  F2FP.F16.F32.PACK_AB R10, RZ, R10 ;  /* 0x0000000aff0a723e */ /* 0x001fc800000000ff */
[----:B------:R1:W-:Y:S01]  /*4b60*/  STG.E.U16 desc[UR6][R4.64+-0x80], R8 ;  /* 0xffff800804007986 */ /* 0x0003e2000c101506 */
[----:B---3--:R-:W-:-:S03]  /*4b70*/  F2FP.F16.F32.PACK_AB R11, RZ, R11 ;  /* 0x0000000bff0b723e */ /* 0x008fc600000000ff */
[----:B------:R1:W-:Y:S04]  /*4b80*/  STG.E.U16 desc[UR6][R4.64+-0x40], R9 ;  /* 0xffffc00904007986 */ /* 0x0003e8000c101506 */
[----:B------:R1:W-:Y:S04]  /*4b90*/  STG.E.U16 desc[UR6][R4.64], R10 ;  /* 0x0000000a04007986 */ /* 0x0003e8000c101506 */
[----:B------:R1:W-:Y:S02]  /*4ba0*/  STG.E.U16 desc[UR6][R4.64+0x40], R11 ;  /* 0x0000400b04007986 */ /* 0x0003e4000c101506 */
.L_x_57:
[----:B------:R-:W-:Y:S05]  /*4bb0*/  BSYNC.RECONVERGENT B0 ;  /* 0x0000000000007941 */ /* 0x000fea0003800200 */
.L_x_56:
[C---:B------:R-:W-:Y:S01]  /*4bc0*/  ISETP.GE.U32.AND P0, PT, R7.reuse, 0x1c, PT ;  /* 0x0000001c0700780c */ /* 0x040fe20003f06070 */
[----:B------:R-:W-:-:S12]  /*4bd0*/  VIADD R7, R7, 0x4 ;  /* 0x0000000407077836 */ /* 0x000fd80000000000 */
[----:B------:R-:W-:Y:S05]  /*4be0*/  @!P0 BRA `(.L_x_65) ;  /* 0xfffffff400508947 */ /* 0x000fea000383ffff */
[----:B------:R-:W-:Y:S05]  /*4bf0*/  EXIT ;  /* 0x000000000000794d */ /* 0x000fea0003800000 */
.L_x_30:
[----:B------:R-:W-:Y:S01]  /*4c00*/  BSSY B1, `(.L_x_66) ;  /* 0x0000008000017945 */ /* 0x000fe20003800000 */
[----:B------:R-:W-:Y:S01]  /*4c10*/  MOV R23, R12 ;  /* 0x0000000c00177202 */ /* 0x000fe20000000f00 */
[----:B------:R-:W-:Y:S02]  /*4c20*/  IMAD.MOV.U32 R22, RZ, RZ, 0x10 ;  /* 0x00000010ff167424 */ /* 0x000fe400078e00ff */
[----:B------:R-:W-:Y:S02]  /*4c30*/  IMAD.MOV.U32 R25, RZ, RZ, 0x1f ;  /* 0x0000001fff197424 */ /* 0x000fe400078e00ff */
[----:B------:R-:W-:-:S07]  /*4c40*/  IMAD.MOV.U32 R20, RZ, RZ, -0x1 ;  /* 0xffffffffff147424 */ /* 0x000fce00078e00ff */
[----:B------:R-:W-:Y:S05]  /*4c50*/  WARPSYNC.COLLECTIVE R20, `(.L_x_67) ;  /* 0x0000000014087348 */ /* 0x000fea0003c00000 */
[----:B------:R0:W1:Y:S02]  /*4c60*/  SHFL.DOWN P3, R21, R23, R22, R25 ;  /* 0x0800001617157389 */ /* 0x0000640000060019 */
[----:B01----:R-:W-:Y:S05]  /*4c70*/  ENDCOLLECTIVE ;  /* 0x000000000000791b */ /* 0x003fea0003800000 */
.L_x_67:
[----:B------:R-:W-:Y:S05]  /*4c80*/  BSYNC B1 ;  /* 0x0000000000017941 */ /* 0x000fea0003800000 */
.L_x_66:
[----:B------:R-:W-:Y:S01]  /*4c90*/  MOV R9, R21 ;  /* 0x0000001500097202 */ /* 0x000fe20000000f00 */
[----:B------:R-:W-:Y:S01]  /*4ca0*/  IMAD.MOV.U32 R22, RZ, RZ, 0x8 ;  /* 0x00000008ff167424 */ /* 0x000fe200078e00ff */
[----:B------:R-:W-:Y:S01]  /*4cb0*/  MOV R20, 0xffffffff ;  /* 0xffffffff00147802 */ /* 0x000fe20000000f00 */
[----:B------:R-:W-:Y:S01]  /*4cc0*/  IMAD.MOV.U32 R25, RZ, RZ, 0x1f ;  /* 0x0000001fff197424 */ /* 0x000fe200078e00ff */
[----:B------:R-:W-:Y:S01]  /*4cd0*/  FMNMX R13, R9, R12, !PT ;  /* 0x0000000c090d7209 */ /* 0x000fe20007800000 */
[----:B------:R-:W-:-:S04]  /*4ce0*/  IMAD.MOV.U32 R17, RZ, RZ, 0x1f ;  /* 0x0000001fff117424 */ /* 0x000fc800078e00ff */
[----:B------:R-:W-:-:S07]  /*4cf0*/  IMAD.MOV.U32 R23, RZ, RZ, R13 ;  /* 0x000000ffff177224 */ /* 0x000fce00078e000d */
[----:B------:R-:W-:Y:S05]  /*4d00*/  WARPSYNC.COLLECTIVE R20, `(.L_x_68) ;  /* 0x0000000014087348 */ /* 0x000fea0003c00000 */
[----:B------:R0:W1:Y:S02]  /*4d10*/  SHFL.DOWN P3, R21, R23, R22, R25 ;  /* 0x0800001617157389 */ /* 0x0000640000060019 */
[----:B01----:R-:W-:Y:S05]  /*4d20*/  ENDCOLLECTIVE ;  /* 0x000000000000791b */ /* 0x003fea0003800000 */
.L_x_68:
[----:B------:R-:W-:Y:S02]  /*4d30*/  IMAD.MOV.U32 R22, RZ, RZ, 0x4 ;  /* 0x00000004ff167424 */ /* 0x000fe400078e00ff */
[----:B------:R-:W-:-:S05]  /*4d40*/  IMAD.MOV.U32 R8, RZ, RZ, R21 ;  /* 0x000000ffff087224 */ /* 0x000fca00078e0015 */
[----:B------:R-:W-:Y:S02]  /*4d50*/  FMNMX R14, R13, R8, !PT ;  /* 0x000000080d0e7209 */ /* 0x000fe40007800000 */
[----:B------:R-:W-:-:S03]  /*4d60*/  LEA R8, R11, R32, 0x2 ;  /* 0x000000200b087211 */ /* 0x000fc600078e10ff */
[----:B------:R-:W-:Y:S02]  /*4d70*/  IMAD.MOV.U32 R23, RZ, RZ, R14 ;  /* 0x000000ffff177224 */ /* 0x000fe400078e000e */
[----:B------:R0:W1:Y:S05]  /*4d80*/  LDS R18, [R8] ;  /* 0x0000000008127984 */ /* 0x00006a0000000800 */
[----:B01----:R-:W-:Y:S05]  /*4d90*/  WARPSYNC.COLLECTIVE R20, `(.L_x_69) ;  /* 0x0000000014087348 */ /* 0x003fea0003c00000 */
[----:B------:R2:W3:Y:S02]  /*4da0*/  SHFL.DOWN P3, R21, R23, R22, R25 ;  /* 0x0800001617157389 */ /* 0x0004e40000060019 */
[----:B0123--:R-:W-:Y:S05]  /*4db0*/  ENDCOLLECTIVE ;  /* 0x000000000000791b */ /* 0x00ffea0003800000 */
.L_x_69:
[----:B------:R-:W-:Y:S01]  /*4dc0*/  IMAD.MOV.U32 R22, RZ, RZ, 0x2 ;  /* 0x00000002ff167424 */ /* 0x000fe200078e00ff */
[----:B------:R-:W-:-:S04]  /*4dd0*/  MOV R9, R21 ;  /* 0x0000001500097202 */ /* 0x000fc80000000f00 */
[----:B------:R-:W-:Y:S01]  /*4de0*/  FMNMX R15, R14, R9, !PT ;  /* 0x000000090e0f7209 */ /* 0x000fe20007800000 */
[----:B------:R-:W-:-:S04]  /*4df0*/  IMAD.MOV.U32 R14, RZ, RZ, RZ ;  /* 0x000000ffff0e7224 */ /* 0x000fc800078e00ff */
[----:B------:R-:W-:-:S07]  /*4e00*/  IMAD.MOV.U32 R23, RZ, RZ, R15 ;  /* 0x000000ffff177224 */ /* 0x000fce00078e000f */
[----:B------:R-:W-:Y:S05]  /*4e10*/  WARPSYNC.COLLECTIVE R20, `(.L_x_70) ;  /* 0x0000000014087348 */ /* 0x000fea0003c00000 */
[----:B------:R0:W1:Y:S02]  /*4e20*/  SHFL.DOWN P3, R21, R23, R22, R25 ;  /* 0x0800001617157389 */ /* 0x0000640000060019 */
[----:B01----:R-:W-:Y:S05]  /*4e30*/  ENDCOLLECTIVE ;  /* 0x000000000000791b */ /* 0x003fea0003800000 */
.L_x_70:
[----:B------:R-:W-:Y:S02]  /*4e40*/  IMAD.MOV.U32 R22, RZ, RZ, 0x1 ;  /* 0x00000001ff167424 */ /* 0x000fe400078e00ff */
[----:B------:R-:W-:-:S05]  /*4e50*/  IMAD.MOV.U32 R16, RZ, RZ, R21 ;  /* 0x000000ffff107224 */ /* 0x000fca00078e0015 */
[----:B------:R-:W-:-:S05]  /*4e60*/  FMNMX R16, R15, R16, !PT ;  /* 0x000000100f107209 */ /* 0x000fca0007800000 */
[----:B------:R-:W-:-:S07]  /*4e70*/  IMAD.MOV.U32 R23, RZ, RZ, R16 ;  /* 0x000000ffff177224 */ /* 0x000fce00078e0010 */
[----:B------:R-:W-:Y:S05]  /*4e80*/  WARPSYNC.COLLECTIVE R20, `(.L_x_71) ;  /* 0x0000000014087348 */ /* 0x000fea0003c00000 */
[----:B------:R0:W1:Y:S02]  /*4e90*/  SHFL.DOWN P3, R21, R23, R22, R25 ;  /* 0x0800001617157389 */ /* 0x0000640000060019 */
[----:B01----:R-:W-:Y:S05]  /*4ea0*/  ENDCOLLECTIVE ;  /* 0x000000000000791b */ /* 0x003fea0003800000 */
.L_x_71:
[----:B------:R-:W-:-:S05]  /*4eb0*/  IMAD.MOV.U32 R9, RZ, RZ, R21 ;  /* 0x000000ffff097224 */ /* 0x000fca00078e0015 */
[----:B------:R-:W-:-:S04]  /*4ec0*/  FMNMX3 R9, R16, R9, R18, !PT ;  /* 0x0000000910097276 */ /* 0x000fc80007800012 */
[----:B------:R-:W-:-:S07]  /*4ed0*/  MOV R13, R9 ;  /* 0x00000009000d7202 */ /* 0x000fce0000000f00 */
[----:B------:R-:W-:Y:S05]  /*4ee0*/  WARPSYNC.COLLECTIVE R20, `(.L_x_72) ;  /* 0x0000000014087348 */ /* 0x000fea0003c00000 */
[----:B------:R0:W1:Y:S02]  /*4ef0*/  SHFL.IDX P3, R16, R13, R14, R17 ;  /* 0x0000000e0d107389 */ /* 0x0000640000060011 */
[----:B01----:R-:W-:Y:S05]  /*4f00*/  ENDCOLLECTIVE ;  /* 0x000000000000791b */ /* 0x003fea0003800000 */
.L_x_72:
[----:B------:R-:W-:Y:S01]  /*4f10*/  IMAD.MOV.U32 R9, RZ, RZ, R16 ;  /* 0x000000ffff097224 */ /* 0x000fe200078e0010 */
[----:B------:R-:W-:Y:S06]  /*4f20*/  BRA `(.L_x_73) ;  /* 0xffffffd0005c7947 */ /* 0x000fec000383ffff */
.L_x_35:
[----:B------:R-:W-:Y:S01]  /*4f30*/  BSSY B1, `(.L_x_74) ;  /* 0x0000008000017945 */ /* 0x000fe20003800000 */
[----:B------:R-:W-:Y:S01]  /*4f40*/  MOV R23, R15 ;  /* 0x0000000f00177202 */ /* 0x000fe20000000f00 */
[----:B------:R-:W-:Y:S02]  /*4f50*/  IMAD.MOV.U32 R22, RZ, RZ, 0x10 ;  /* 0x00000010ff167424 */ /* 0x000fe400078e00ff */
[----:B------:R-:W-:Y:S02]  /*4f60*/  IMAD.MOV.U32 R25, RZ, RZ, 0x1f ;  /* 0x0000001fff197424 */ /* 0x000fe400078e00ff */
[----:B------:R-:W-:-:S07]  /*4f70*/  IMAD.MOV.U32 R20, RZ, RZ, -0x1 ;  /* 0xffffffffff147424 */ /* 0x000fce00078e00ff */
[----:B01----:R-:W-:Y:S05]  /*4f80*/  WARPSYNC.COLLECTIVE R20, `(.L_x_75) ;  /* 0x0000000014087348 */ /* 0x003fea0003c00000 */
[----:B------:R2:W3:Y:S02]  /*4f90*/  SHFL.DOWN P3, R21, R23, R22, R25 ;  /* 0x0800001617157389 */ /* 0x0004e40000060019 */
[----:B0123--:R-:W-:Y:S05]  /*4fa0*/  ENDCOLLECTIVE ;  /* 0x000000000000791b */ /* 0x00ffea0003800000 */
.L_x_75:
[----:B------:R-:W-:Y:S05]  /*4fb0*/  BSYNC B1 ;  /* 0x0000000000017941 */ /* 0x000fea0003800000 */
.L_x_74:
[----:B------:R-:W-:Y:S01]  /*4fc0*/  MOV R12, R21 ;  /* 0x00000015000c7202 */ /* 0x000fe20000000f00 */
[----:B------:R-:W-:Y:S01]  /*4fd0*/  IMAD.MOV.U32 R22, RZ, RZ, 0x8 ;  /* 0x00000008ff167424 */ /* 0x000fe200078e00ff */
[----:B------:R-:W-:Y:S01]  /*4fe0*/  MOV R20, 0xffffffff ;  /* 0xffffffff00147802 */ /* 0x000fe20000000f00 */
[----:B------:R-:W-:Y:S02]  /*4ff0*/  IMAD.MOV.U32 R25, RZ, RZ, 0x1f ;  /* 0x0000001fff197424 */ /* 0x000fe400078e00ff */
[----:B------:R-:W-:-:S04]  /*5000*/  FADD R12, R12, R15 ;  /* 0x0000000f0c0c7221 */ /* 0x000fc80000000000 */
[----:B------:R-:W-:-:S07]  /*5010*/  IMAD.MOV.U32 R23, RZ, RZ, R12 ;  /* 0x000000ffff177224 */ /* 0x000fce00078e000c */
[----:B------:R-:W-:Y:S05]  /*5020*/  WARPSYNC.COLLECTIVE R20, `(.L_x_76) ;  /* 0x0000000014087348 */ /* 0x000fea0003c00000 */
[----:B------:R0:W1:Y:S02]  /*5030*/  SHFL.DOWN P3, R21, R23, R22, R25 ;  /* 0x0800001617157389 */ /* 0x0000640000060019 */
[----:B01----:R-:W-:Y:S05]  /*5040*/  ENDCOLLECTIVE ;  /* 0x000000000000791b */ /* 0x003fea0003800000 */
.L_x_76:
[----:B------:R-:W-:Y:S02]  /*5050*/  IMAD.MOV.U32 R22, RZ, RZ, 0x4 ;  /* 0x00000004ff167424 */ /* 0x000fe400078e00ff */
[----:B------:R-:W-:-:S04]  /*5060*/  IMAD.MOV.U32 R17, RZ, RZ, R21 ;  /* 0x000000ffff117224 */ /* 0x000fc800078e0015 */
[----:B------:R-:W-:-:S04]  /*5070*/  FADD R17, R12, R17 ;  /* 0x000000110c117221 */ /* 0x000fc80000000000 */
[----:B------:R-:W-:-:S07]  /*5080*/  IMAD.MOV.U32 R23, RZ, RZ, R17 ;  /* 0x000000ffff177224 */ /* 0x000fce00078e0011 */
[----:B------:R-:W-:Y:S05]  /*5090*/  WARPSYNC.COLLECTIVE R20, `(.L_x_77) ;  /* 0x0000000014087348 */ /* 0x000fea0003c00000 */
[----:B------:R0:W1:Y:S02]  /*50a0*/  SHFL.DOWN P3, R21, R23, R22, R25 ;  /* 0x0800001617157389 */ /* 0x0000640000060019 */
[----:B01----:R-:W-:Y:S05]  /*50b0*/  ENDCOLLECTIVE ;  /* 0x000000000000791b */ /* 0x003fea0003800000 */
.L_x_77:
[----:B------:R-:W-:Y:S01]  /*50c0*/  IMAD.MOV.U32 R22, RZ, RZ, 0x2 ;  /* 0x00000002ff167424 */ /* 0x000fe200078e00ff */
[----:B------:R-:W-:-:S05]  /*50d0*/  MOV R14, R21 ;  /* 0x00000015000e7202 */ /* 0x000fca0000000f00 */
[----:B------:R-:W-:Y:S01]  /*50e0*/  FADD R14, R17, R14 ;  /* 0x0000000e110e7221 */ /* 0x000fe20000000000 */
[----:B------:R-:W-:-:S03]  /*50f0*/  MOV R17, 0x1f ;  /* 0x0000001f00117802 */ /* 0x000fc60000000f00 */
[----:B------:R-:W-:-:S07]  /*5100*/  IMAD.MOV.U32 R23, RZ, RZ, R14 ;  /* 0x000000ffff177224 */ /* 0x000fce00078e000e */
[----:B------:R-:W-:Y:S05]  /*5110*/  WARPSYNC.COLLECTIVE R20, `(.L_x_78) ;  /* 0x0000000014087348 */ /* 0x000fea0003c00000 */
[----:B------:R0:W1:Y:S02]  /*5120*/  SHFL.DOWN P3, R21, R23, R22, R25 ;  /* 0x0800001617157389 */ /* 0x0000640000060019 */
[----:B01----:R-:W-:Y:S05]  /*5130*/  ENDCOLLECTIVE ;  /* 0x000000000000791b */ /* 0x003fea0003800000 */
.L_x_78:
[----:B------:R-:W-:Y:S02]  /*5140*/  IMAD.MOV.U32 R22, RZ, RZ, 0x1 ;  /* 0x00000001ff167424 */ /* 0x000fe400078e00ff */
[----:B------:R-:W-:-:S04]  /*5150*/  IMAD.MOV.U32 R19, RZ, RZ, R21 ;  /* 0x000000ffff137224 */ /* 0x000fc800078e0015 */
[----:B------:R-:W-:Y:S01]  /*5160*/  FADD R19, R14, R19 ;  /* 0x000000130e137221 */ /* 0x000fe20000000000 */
[----:B------:R-:W-:-:S04]  /*5170*/  IMAD.MOV.U32 R14, RZ, RZ, RZ ;  /* 0x000000ffff0e7224 */ /* 0x000fc800078e00ff */
[----:B------:R-:W-:-:S07]  /*5180*/  MOV R23, R19 ;  /* 0x0000001300177202 */ /* 0x000fce0000000f00 */
[----:B------:R-:W-:Y:S05]  /*5190*/  WARPSYNC.COLLECTIVE R20, `(.L_x_79) ;  /* 0x0000000014087348 */ /* 0x000fea0003c00000 */
[----:B------:R0:W1:Y:S02]  /*51a0*/  SHFL.DOWN P3, R21, R23, R22, R25 ;  /* 0x0800001617157389 */ /* 0x0000640000060019 */
[----:B01----:R-:W-:Y:S05]  /*51b0*/  ENDCOLLECTIVE ;  /* 0x000000000000791b */ /* 0x003fea0003800000 */
.L_x_79:
[----:B------:R-:W-:-:S04]  /*51c0*/  IMAD.MOV.U32 R16, RZ, RZ, R21 ;  /* 0x000000ffff107224 */ /* 0x000fc800078e0015 */
[----:B------:R-:W-:-:S04]  /*51d0*/  FADD R16, R19, R16 ;  /* 0x0000001013107221 */ /* 0x000fc80000000000 */
[----:B------:R-:W-:-:S07]  /*51e0*/  FADD R13, R16, R13 ;  /* 0x0000000d100d7221 */ /* 0x000fce0000000000 */
[----:B------:R-:W-:Y:S05]  /*51f0*/  WARPSYNC.COLLECTIVE R20, `(.L_x_80) ;  /* 0x0000000014087348 */ /* 0x000fea0003c00000 */
[----:B------:R0:W1:Y:S02]  /*5200*/  SHFL.IDX P3, R16, R13, R14, R17 ;  /* 0x0000000e0d107389 */ /* 0x0000640000060011 */
[----:B01----:R-:W-:Y:S05]  /*5210*/  ENDCOLLECTIVE ;  /* 0x000000000000791b */ /* 0x003fea0003800000 */
.L_x_80:
[----:B------:R-:W-:Y:S05]  /*5220*/  BRA `(.L_x_81) ;  /* 0xffffffd000607947 */ /* 0x000fea000383ffff */
        .weak           $__internal_0_$__cuda_sm3x_div_rn_noftz_f32_slowpath
        .type           $__internal_0_$__cuda_sm3x_div_rn_noftz_f32_slowpath,@function
        .size           $__internal_0_$__cuda_sm3x_div_rn_noftz_f32_slowpath,(.L_x_94 - $__internal_0_$__cuda_sm3x_div_rn_noftz_f32_slowpath)
$__internal_0_$__cuda_sm3x_div_rn_noftz_f32_slowpath:
[----:B------:R-:W-:Y:S01]  /*5230*/  SHF.R.U32.HI R15, RZ, 0x17, R9 ;  /* 0x00000017ff0f7819 */ /* 0x000fe20000011609 */
[----:B------:R-:W-:Y:S01]  /*5240*/  BSSY B3, `(.L_x_82) ;  /* 0x0000062000037945 */ /* 0x000fe20003800000 */
[----:B------:R-:W-:Y:S02]  /*5250*/  SHF.R.U32.HI R14, RZ, 0x17, R8 ;  /* 0x00000017ff0e7819 */ /* 0x000fe40000011608 */
[----:B------:R-:W-:Y:S02]  /*5260*/  LOP3.LUT R20, R15, 0xff, RZ, 0xc0, !PT ;  /* 0x000000ff0f147812 */ /* 0x000fe400078ec0ff */
[----:B------:R-:W-:-:S03]  /*5270*/  LOP3.LUT R18, R14, 0xff, RZ, 0xc0, !PT ;  /* 0x000000ff0e127812 */ /* 0x000fc600078ec0ff */
[----:B------:R-:W-:Y:S02]  /*5280*/  VIADD R16, R20, 0xffffffff ;  /* 0xffffffff14107836 */ /* 0x000fe40000000000 */
[----:B------:R-:W-:-:S03]  /*5290*/  VIADD R15, R18, 0xffffffff ;  /* 0xffffffff120f7836 */ /* 0x000fc60000000000 */
[----:B------:R-:W-:-:S04]  /*52a0*/  ISETP.GT.U32.AND P0, PT, R16, 0xfd, PT ;  /* 0x000000fd1000780c */ /* 0x000fc80003f04070 */
[----:B------:R-:W-:-:S13]  /*52b0*/  ISETP.GT.U32.OR P0, PT, R15, 0xfd, P0 ;  /* 0x000000fd0f00780c */ /* 0x000fda0000704470 */
[----:B------:R-:W-:Y:S01]  /*52c0*/  @!P0 IMAD.MOV.U32 R14, RZ, RZ, RZ ;  /* 0x000000ffff0e8224 */ /* 0x000fe200078e00ff */
[----:B------:R-:W-:Y:S06]  /*52d0*/  @!P0 BRA `(.L_x_83) ;  /* 0x00000000005c8947 */ /* 0x000fec0003800000 */
[----:B------:R-:W-:Y:S02]  /*52e0*/  FSETP.GTU.FTZ.AND P0, PT, |R8|, +INF , PT ;  /* 0x7f8000000800780b */ /* 0x000fe40003f1c200 */
[----:B------:R-:W-:-:S04]  /*52f0*/  FSETP.GTU.FTZ.AND P2, PT, |R9|, +INF , PT ;  /* 0x7f8000000900780b */ /* 0x000fc80003f5c200 */
[----:B------:R-:W-:-:S13]  /*5300*/  PLOP3.LUT P0, PT, P0, P2, PT, 0xf8, 0x8f ;  /* 0x00000000008f781c */ /* 0x000fda0000705f70 */
[----:B------:R-:W-:Y:S05]  /*5310*/  @P0 BRA `(.L_x_84) ;  /* 0x00000004004c0947 */ /* 0x000fea0003800000 */
[----:B------:R-:W-:-:S13]  /*5320*/  LOP3.LUT P0, RZ, R9, 0x7fffffff, R8, 0xc8, !PT ;  /* 0x7fffffff09ff7812 */ /* 0x000fda000780c808 */
[----:B------:R-:W-:Y:S05]  /*5330*/  @!P0 BRA `(.L_x_85) ;  /* 0x00000004003c8947 */ /* 0x000fea0003800000 */
[C---:B------:R-:W-:Y:S02]  /*5340*/  FSETP.NEU.FTZ.AND P3, PT, |R8|.reuse, +INF , PT ;  /* 0x7f8000000800780b */ /* 0x040fe40003f7d200 */
[----:B------:R-:W-:Y:S02]  /*5350*/  FSETP.NEU.FTZ.AND P2, PT, |R9|, +INF , PT ;  /* 0x7f8000000900780b */ /* 0x000fe40003f5d200 */
[----:B------:R-:W-:-:S11]  /*5360*/  FSETP.NEU.FTZ.AND P0, PT, |R8|, +INF , PT ;  /* 0x7f8000000800780b */ /* 0x000fd60003f1d200 */
[----:B------:R-:W-:Y:S05]  /*5370*/  @!P2 BRA !P3, `(.L_x_85) ;  /* 0x00000004002ca947 */ /* 0x000fea0005800000 */
[----:B------:R-:W-:-:S04]  /*5380*/  LOP3.LUT P3, RZ, R8, 0x7fffffff, RZ, 0xc0, !PT ;  /* 0x7fffffff08ff7812 */ /* 0x000fc8000786c0ff */
[----:B------:R-:W-:-:S13]  /*5390*/  PLOP3.LUT P2, PT, P2, P3, PT, 0x2f, 0xf2 ;  /* 0x0000000000f2781c */ /* 0x000fda0001746577 */
[----:B------:R-:W-:Y:S05]  /*53a0*/  @P2 BRA `(.L_x_86) ;  /* 0x0000000400182947 */ /* 0x000fea0003800000 */
[----:B------:R-:W-:-:S04]  /*53b0*/  LOP3.LUT P2, RZ, R9, 0x7fffffff, RZ, 0xc0, !PT ;  /* 0x7fffffff09ff7812 */ /* 0x000fc8000784c0ff */
[----:B------:R-:W-:-:S13]  /*53c0*/  PLOP3.LUT P0, PT, P0, P2, PT, 0x2f, 0xf2 ;  /* 0x0000000000f2781c */ /* 0x000fda0000704577 */
[----:B------:R-:W-:Y:S05]  /*53d0*/  @P0 BRA `(.L_x_87) ;  /* 0x0000000400000947 */ /* 0x000fea0003800000 */
[----:B------:R-:W-:Y:S02]  /*53e0*/  ISETP.GE.AND P0, PT, R15, RZ, PT ;  /* 0x000000ff0f00720c */ /* 0x000fe40003f06270 */
[----:B------:R-:W-:-:S11]  /*53f0*/  ISETP.GE.AND P2, PT, R16, RZ, PT ;  /* 0x000000ff1000720c */ /* 0x000fd60003f46270 */
[----:B------:R-:W-:Y:S01]  /*5400*/  @P0 MOV R14, RZ ;  /* 0x000000ff000e0202 */ /* 0x000fe20000000f00 */
[----:B------:R-:W-:Y:S02]  /*5410*/  @!P0 IMAD.MOV.U32 R14, RZ, RZ, -0x40 ;  /* 0xffffffc0ff0e8424 */ /* 0x000fe400078e00ff */
[----:B------:R-:W-:Y:S01]  /*5420*/  @!P0 FFMA R8, R8, 1.84467440737095516160e+19, RZ ;  /* 0x5f80000008088823 */ /* 0x000fe200000000ff */
[----:B------:R-:W-:Y:S01]  /*5430*/  @!P2 FFMA R9, R9, 1.84467440737095516160e+19, RZ ;  /* 0x5f8000000909a823 */ /* 0x000fe200000000ff */
[----:B------:R-:W-:-:S07]  /*5440*/  @!P2 VIADD R14, R14, 0x40 ;  /* 0x000000400e0ea836 */ /* 0x000fce0000000000 */
.L_x_83:
[----:B------:R-:W-:Y:S01]  /*5450*/  LEA R16, R20, 0xc0800000, 0x17 ;  /* 0xc080000014107811 */ /* 0x000fe200078eb8ff */
[----:B------:R-:W-:Y:S04]  /*5460*/  BSSY B4, `(.L_x_88) ;  /* 0x0000036000047945 */ /* 0x000fe80003800000 */
[----:B------:R-:W-:Y:S01]  /*5470*/  IMAD.IADD R16, R9, 0x1, -R16 ;  /* 0x0000000109107824 */ /* 0x000fe200078e0a10 */
[----:B------:R-:W-:-:S03]  /*5480*/  IADD3 R9, PT, PT, R18, -0x7f, RZ ;  /* 0xffffff8112097810 */ /* 0x000fc60007ffe0ff */
[----:B------:R-:W0:Y:S01]  /*5490*/  MUFU.RCP R15, R16 ;  /* 0x00000010000f7308 */ /* 0x000e220000001000 */
[----:B------:R-:W-:Y:S01]  /*54a0*/  FADD.FTZ R17, -R16, -RZ ;  /* 0x800000ff10117221 */ /* 0x000fe20000010100 */
[----:B------:R-:W-:-:S03]  /*54b0*/  IMAD R8, R9, -0x800000, R8 ;  /* 0xff80000009087824 */ /* 0x000fc600078e0208 */
[----:B0-----:R-:W-:-:S04]  /*54c0*/  FFMA R18, R15, R17, 1 ;  /* 0x3f8000000f127423 */ /* 0x001fc80000000011 */
[----:B------:R-:W-:-:S04]  /*54d0*/  FFMA R22, R15, R18, R15 ;  /* 0x000000120f167223 */ /* 0x000fc8000000000f */
[----:B------:R-:W-:-:S04]  /*54e0*/  FFMA R15, R8, R22, RZ ;  /* 0x00000016080f7223 */ /* 0x000fc800000000ff */
[----:B------:R-:W-:-:S04]  /*54f0*/  FFMA R18, R17, R15, R8 ;  /* 0x0000000f11127223 */ /* 0x000fc80000000008 */
[----:B------:R-:W-:Y:S01]  /*5500*/  FFMA R19, R22, R18, R15 ;  /* 0x0000001216137223 */ /* 0x000fe2000000000f */
[----:B------:R-:W-:-:S03]  /*5510*/  IADD3 R15, PT, PT, R9, 0x7f, -R20 ;  /* 0x0000007f090f7810 */ /* 0x000fc60007ffe814 */
[----:B------:R-:W-:Y:S02]  /*5520*/  FFMA R18, R17, R19, R8 ;  /* 0x0000001311127223 */ /* 0x000fe40000000008 */
[----:B------:R-:W-:Y:S02]  /*5530*/  IMAD.IADD R15, R15, 0x1, R14 ;  /* 0x000000010f0f7824 */ /* 0x000fe400078e020e */
[----:B------:R-:W-:-:S05]  /*5540*/  FFMA R8, R22, R18, R19 ;  /* 0x0000001216087223 */ /* 0x000fca0000000013 */
[----:B------:R-:W-:-:S04]  /*5550*/  SHF.R.U32.HI R9, RZ, 0x17, R8 ;  /* 0x00000017ff097819 */ /* 0x000fc80000011608 */
[----:B------:R-:W-:-:S05]  /*5560*/  LOP3.LUT R9, R9, 0xff, RZ, 0xc0, !PT ;  /* 0x000000ff09097812 */ /* 0x000fca00078ec0ff */
[----:B------:R-:W-:-:S04]  /*5570*/  IMAD.IADD R17, R9, 0x1, R15 ;  /* 0x0000000109117824 */ /* 0x000fc800078e020f */
[----:B------:R-:W-:-:S05]  /*5580*/  VIADD R9, R17, 0xffffffff ;  /* 0xffffffff11097836 */ /* 0x000fca0000000000 */
[----:B------:R-:W-:-:S13]  /*5590*/  ISETP.GE.U32.AND P0, PT, R9, 0xfe, PT ;  /* 0x000000fe0900780c */ /* 0x000fda0003f06070 */
[----:B------:R-:W-:Y:S05]  /*55a0*/  @!P0 BRA `(.L_x_89) ;  /* 0x0000000000808947 */ /* 0x000fea0003800000 */
[----:B------:R-:W-:-:S13]  /*55b0*/  ISETP.GT.AND P0, PT, R17, 0xfe, PT ;  /* 0x000000fe1100780c */ /* 0x000fda0003f04270 */
[----:B------:R-:W-:Y:S05]  /*55c0*/  @P0 BRA `(.L_x_90) ;  /* 0x00000000006c0947 */ /* 0x000fea0003800000 */
[----:B------:R-:W-:-:S13]  /*55d0*/  ISETP.GE.AND P0, PT, R17, 0x1, PT ;  /* 0x000000011100780c */ /* 0x000fda0003f06270 */
[----:B------:R-:W-:Y:S05]  /*55e0*/  @P0 BRA `(.L_x_91) ;  /* 0x0000000000740947 */ /* 0x000fea0003800000 */
[----:B------:R-:W-:Y:S02]  /*55f0*/  ISETP.GE.AND P0, PT, R17, -0x18, PT ;  /* 0xffffffe81100780c */ /* 0x000fe40003f06270 */
[----:B------:R-:W-:-:S11]  /*5600*/  LOP3.LUT R8, R8, 0x80000000, RZ, 0xc0, !PT ;  /* 0x8000000008087812 */ /* 0x000fd600078ec0ff */
[----:B------:R-:W-:Y:S05]  /*5610*/  @!P0 BRA `(.L_x_91) ;  /* 0x0000000000688947 */ /* 0x000fea0003800000 */
[CCC-:B------:R-:W-:Y:S01]  /*5620*/  FFMA.RZ R9, R22.reuse, R18.reuse, R19.reuse ;  /* 0x0000001216097223 */ /* 0x1c0fe2000000c013 */
[C---:B------:R-:W-:Y:S01]  /*5630*/  IADD3 R16, PT, PT, R17.reuse, 0x20, RZ ;  /* 0x0000002011107810 */ /* 0x040fe20007ffe0ff */
[CCC-:B------:R-:W-:Y:S01]  /*5640*/  FFMA.RM R14, R22.reuse, R18.reuse, R19.reuse ;  /* 0x00000012160e7223 */ /* 0x1c0fe20000004013 */
[----:B------:R-:W-:Y:S02]  /*5650*/  ISETP.NE.AND P3, PT, R17, RZ, PT ;  /* 0x000000ff1100720c */ /* 0x000fe40003f65270 */
[----:B------:R-:W-:Y:S01]  /*5660*/  LOP3.LUT R15, R9, 0x7fffff, RZ, 0xc0, !PT ;  /* 0x007fffff090f7812 */ /* 0x000fe200078ec0ff */
[----:B------:R-:W-:Y:S01]  /*5670*/  FFMA.RP R9, R22, R18, R19 ;  /* 0x0000001216097223 */ /* 0x000fe20000008013 */
[----:B------:R-:W-:Y:S01]  /*5680*/  ISETP.NE.AND P2, PT, R17, RZ, PT ;  /* 0x000000ff1100720c */ /* 0x000fe20003f45270 */
[----:B------:R-:W-:Y:S01]  /*5690*/  IMAD.MOV R17, RZ, RZ, -R17 ;  /* 0x000000ffff117224 */ /* 0x000fe200078e0a11 */
[----:B------:R-:W-:Y:S02]  /*56a0*/  LOP3.LUT R15, R15, 0x800000, RZ, 0xfc, !PT ;  /* 0x008000000f0f7812 */ /* 0x000fe400078efcff */
[----:B------:R-:W-:-:S02]  /*56b0*/  FSETP.NEU.FTZ.AND P0, PT, R9, R14, PT ;  /* 0x0000000e0900720b */ /* 0x000fc40003f1d000 */
[----:B------:R-:W-:Y:S02]  /*56c0*/  SHF.L.U32 R16, R15, R16, RZ ;  /* 0x000000100f107219 */ /* 0x000fe400000006ff */
[----:B------:R-:W-:Y:S02]  /*56d0*/  SEL R14, R17, RZ, P3 ;  /* 0x000000ff110e7207 */ /* 0x000fe40001800000 */
[----:B------:R-:W-:Y:S02]  /*56e0*/  ISETP.NE.AND P2, PT, R16, RZ, P2 ;  /* 0x000000ff1000720c */ /* 0x000fe40001745270 */
[----:B------:R-:W-:Y:S02]  /*56f0*/  SHF.R.U32.HI R14, RZ, R14, R15 ;  /* 0x0000000eff0e7219 */ /* 0x000fe4000001160f */
[----:B------:R-:W-:Y:S02]  /*5700*/  PLOP3.LUT P0, PT, P0, P2, PT, 0xf8, 0x8f ;  /* 0x00000000008f781c */ /* 0x000fe40000705f70 */
[----:B------:R-:W-:-:S02]  /*5710*/  SHF.R.U32.HI R16, RZ, 0x1, R14 ;  /* 0x00000001ff107819 */ /* 0x000fc4000001160e */
[----:B------:R-:W-:-:S04]  /*5720*/  SEL R9, RZ, 0x1, !P0 ;  /* 0x00000001ff097807 */ /* 0x000fc80004000000 */
[----:B------:R-:W-:-:S04]  /*5730*/  LOP3.LUT R9, R9, 0x1, R16, 0xf8, !PT ;  /* 0x0000000109097812 */ /* 0x000fc800078ef810 */
[----:B------:R-:W-:-:S05]  /*5740*/  LOP3.LUT R9, R9, R14, RZ, 0xc0, !PT ;  /* 0x0000000e09097212 */ /* 0x000fca00078ec0ff */
[----:B------:R-:W-:-:S05]  /*5750*/  IMAD.IADD R9, R16, 0x1, R9 ;  /* 0x0000000110097824 */ /* 0x000fca00078e0209 */
[----:B------:R-:W-:Y:S01]  /*5760*/  LOP3.LUT R8, R9, R8, RZ, 0xfc, !PT ;  /* 0x0000000809087212 */ /* 0x000fe200078efcff */
[----:B------:R-:W-:Y:S06]  /*5770*/  BRA `(.L_x_91) ;  /* 0x0000000000107947 */ /* 0x000fec0003800000 */
.L_x_90:
[----:B------:R-:W-:-:S04]  /*5780*/  LOP3.LUT R8, R8, 0x80000000, RZ, 0xc0, !PT ;  /* 0x8000000008087812 */ /* 0x000fc800078ec0ff */
[----:B------:R-:W-:Y:S01]  /*5790*/  LOP3.LUT R8, R8, 0x7f800000, RZ, 0xfc, !PT ;  /* 0x7f80000008087812 */ /* 0x000fe200078efcff */
[----:B------:R-:W-:Y:S06]  /*57a0*/  BRA `(.L_x_91) ;  /* 0x0000000000047947 */ /* 0x000fec0003800000 */
.L_x_89:
[----:B------:R-:W-:-:S07]  /*57b0*/  IMAD R8, R15, 0x800000, R8 ;  /* 0x008000000f087824 */ /* 0x000fce00078e0208 */
.L_x_91:
[----:B------:R-:W-:Y:S05]  /*57c0*/  BSYNC B4 ;  /* 0x0000000000047941 */ /* 0x000fea0003800000 */
.L_x_88:
[----:B------:R-:W-:Y:S05]  /*57d0*/  BRA `(.L_x_92) ;  /* 0x0000000000207947 */ /* 0x000fea0003800000 */
.L_x_87:
[----:B------:R-:W-:-:S04]  /*57e0*/  LOP3.LUT R8, R9, 0x80000000, R8, 0x48, !PT ;  /* 0x8000000009087812 */ /* 0x000fc800078e4808 */
[----:B------:R-:W-:Y:S01]  /*57f0*/  LOP3.LUT R8, R8, 0x7f800000, RZ, 0xfc, !PT ;  /* 0x7f80000008087812 */ /* 0x000fe200078efcff */
[----:B------:R-:W-:Y:S06]  /*5800*/  BRA `(.L_x_92) ;  /* 0x0000000000147947 */ /* 0x000fec0003800000 */
.L_x_86:
[----:B------:R-:W-:Y:S01]  /*5810*/  LOP3.LUT R8, R9, 0x80000000, R8, 0x48, !PT ;  /* 0x8000000009087812 */ /* 0x000fe200078e4808 */
[----:B------:R-:W-:Y:S06]  /*5820*/  BRA `(.L_x_92) ;  /* 0x00000000000c7947 */ /* 0x000fec0003800000 */
.L_x_85:
[----:B------:R-:W0:Y:S01]  /*5830*/  MUFU.RSQ R8, -QNAN ;  /* 0xffc0000000087908 */ /* 0x000e220000001400 */
[----:B------:R-:W-:Y:S05]  /*5840*/  BRA `(.L_x_92) ;  /* 0x0000000000047947 */ /* 0x000fea0003800000 */
.L_x_84:
[----:B------:R-:W-:-:S07]  /*5850*/  FADD.FTZ R8, R8, R9 ;  /* 0x0000000908087221 */ /* 0x000fce0000010000 */
.L_x_92:
[----:B------:R-:W-:Y:S05]  /*5860*/  BSYNC B3 ;  /* 0x0000000000037941 */ /* 0x000fea0003800000 */
.L_x_82:
[----:B0-----:R-:W-:Y:S01]  /*5870*/  MOV R14, R8 ;  /* 0x00000008000e7202 */ /* 0x001fe20000000f00 */
[----:B------:R-:W-:Y:S02]  /*5880*/  IMAD.MOV.U32 R8, RZ, RZ, R12 ;  /* 0x000000ffff087224 */ /* 0x000fe400078e000c */
[----:B------:R-:W-:-:S04]  /*5890*/  IMAD.MOV.U32 R9, RZ, RZ, 0x0 ;  /* 0x00000000ff097424 */ /* 0x000fc800078e00ff */
[----:B------:R-:W-:Y:S05]  /*58a0*/  RET.REL.NODEC R8 `(_Z10flash_attnPK6__halfS1_S1_PS_iif) ;  /* 0xffffffa408d47950 */ /* 0x000fea0003c3ffff */
.L_x_93:
[----:B------:R-:W-:-:S00]  /*58b0*/  BRA `(.L_x_93) ;  /* 0xfffffffc00fc7947 */ /* 0x000fc0000383ffff */
[----:B------:R-:W-:-:S00]  /*58c0*/  NOP ;  /* 0x0000000000007918 */ /* 0x000fc00000000000 */
        /* <DEDUP_REMOVED lines=11> */
.L_x_94:


//--------------------- .nv.shared._Z10flash_attnPK6__halfS1_S1_PS_iif --------------------------
	.section	.nv.shared._Z10flash_attnPK6__halfS1_S1_PS_iif,"aw",@nobits
	.sectionflags	@""
	.align	16
	.zero		1024


//--------------------- .nv.shared.reserved.0     --------------------------
	.section	.nv.shared.reserved.0,"aw",@nobits
	.weak		__nv_reservedSMEM_offset_0_alias
	.size		__nv_reservedSMEM_offset_0_alias, 0, 64
	.other		__nv_reservedSMEM_offset_0_alias,@"STO_CUDA_RESERVED_SHARED STV_DEFAULT"
__nv_reservedSMEM_offset_0_alias:
	.zero		0
	.zero		64


//--------------------- .nv.constant0._Z10flash_attnPK6__halfS1_S1_PS_iif --------------------------
	.section	.nv.constant0._Z10flash_attnPK6__halfS1_S1_PS_iif,"a",@progbits
	.sectionflags	@""
	.align	4
.nv.constant0._Z10flash_attnPK6__halfS1_S1_PS_iif:
	.zero		940


//--------------------- SYMBOLS --------------------------

	.type		.nv.reservedSmem.offset0,@object
	.size		.nv.reservedSmem.offset0,0x4
	.type		.nv.reservedSmem.cap,@object
	.size		.nv.reservedSmem.cap,0x4
